// auto-generated by cutlass_sweep.conv — config: {"arch": "sm_90", "cluster_m": 1, "cluster_n": 1, "conv_kind": "dgrad", "dtype": "fp16", "ndim": 2, "tile_k": 64, "tile_m": 64, "tile_n": 64}
#include "cutlass/cutlass.h"
#include "cute/tensor.hpp"
#include "cutlass/kernel_hardware_info.hpp"
#include "cutlass/conv/convolution.h"
#include "cutlass/conv/dispatch_policy.hpp"
#include "cutlass/conv/collective/collective_builder.hpp"
#include "cutlass/conv/kernel/conv_universal.hpp"
#include "cutlass/conv/device/conv_universal_adapter.hpp"
#include "cutlass/epilogue/collective/collective_builder.hpp"

using namespace cute;
using Elem = cutlass::half_t;
using Acc  = float;
using LayoutAB = cutlass::layout::TensorNHWC;
using LayoutC  = cutlass::layout::TensorNHWC;
constexpr auto ConvOp = cutlass::conv::Operator::kDgrad;
using TileShape    = Shape<_64, _64, Shape<_64>>;
using ClusterShape = Shape<_1, _1, _1>;

using CollectiveEpilogue = typename cutlass::epilogue::collective::CollectiveBuilder<
    cutlass::arch::Sm90, cutlass::arch::OpClassTensorOp,
    TileShape, ClusterShape,
    cutlass::epilogue::collective::EpilogueTileAuto,
    Acc, Acc,
    Elem, LayoutC, 128 / cutlass::sizeof_bits<Elem>::value,
    Elem, LayoutC, 128 / cutlass::sizeof_bits<Elem>::value,
    cutlass::epilogue::collective::EpilogueScheduleAuto
  >::CollectiveOp;

using CollectiveMainloop = typename cutlass::conv::collective::CollectiveBuilder<
    cutlass::arch::Sm90, cutlass::arch::OpClassTensorOp, ConvOp,
    Elem, LayoutAB, 128 / cutlass::sizeof_bits<Elem>::value,
    Elem, LayoutAB, 128 / cutlass::sizeof_bits<Elem>::value,
    Acc,
    TileShape, ClusterShape,
    cutlass::conv::collective::StageCountAutoCarveout<
        static_cast<int>(sizeof(typename CollectiveEpilogue::SharedStorage))>,
    cutlass::conv::collective::KernelScheduleAuto
  >::CollectiveOp;

using ProblemShape = cutlass::conv::ConvProblemShape<
    ConvOp, CollectiveMainloop::DispatchPolicy::NumSpatialDimensions>;
using ConvKernel = cutlass::conv::kernel::ConvUniversal<
    ProblemShape, CollectiveMainloop, CollectiveEpilogue>;
using Conv = cutlass::conv::device::ConvUniversalAdapter<ConvKernel>;

auto* _anchor = &cutlass::device_kernel<ConvKernel>;


// ===== COMPILED SASS (sm_90a) =====

	.target	sm_90a

	.elftype	@"ET_EXEC"


//--------------------- .note.nv.tkinfo           --------------------------
	.section	.note.nv.tkinfo,"",@"SHT_NOTE"
	.sectionflags	@"SHF_NOTE_NV_TKINFO"
	.tkinfo
        /*0018*/ 	.word	0x00000002
        /*0030*/ 	.string	""
        /*0030*/ 	.string	"ptxas"
        /*0030*/ 	.string	"Cuda compilation tools, release 13.0, V13.0.88"
        /*0030*/ 	.string	"Build cuda_13.0.r13.0/compiler.36424714_0"
        /*0030*/ 	.string	"-arch sm_90a -m 64 "



//--------------------- .note.nv.cuinfo           --------------------------
	.section	.note.nv.cuinfo,"",@"SHT_NOTE"
	.sectionflags	@"SHF_NOTE_NV_CUINFO"
        /*0018*/ 	.short	0x0002
        /*001a*/ 	.short	0x005a
        /*001c*/ 	.short	0x0082
	.zero		2


//--------------------- .nv.info                  --------------------------
	.section	.nv.info,"",@"SHT_CUDA_INFO"
	.align	4


	//----- nvinfo : EIATTR_REGCOUNT
	.align		4
        /*0000*/ 	.byte	0x04, 0x2f
        /*0002*/ 	.short	(.L_12 - .L_11)
	.align		4
.L_11:
        /*0004*/ 	.word	index@(_ZN7cutlass13device_kernelINS_4conv6kernel13ConvUniversalINS1_16ConvProblemShapeILNS1_8OperatorE1ELi2EEENS1_10collective14CollectiveConvINS1_46MainloopSm90TmaGmmaWarpSpecializedImplicitGemmILS5_1ELi14ELi2EN4cute5tupleIJNSA_1CILi1EEESD_SD_EEENS1_36KernelImplicitTmaWarpSpecializedSm90ELi1EEENSB_IJNSC_ILi64EEESH_NSB_IJSH_EEEEEENS_6half_tESK_NSA_8TiledMMAINSA_8MMA_AtomIJNSA_4SM904GMMA25MMA_64x64x16_F32F16F16_SSILNSO_5MajorE0ELSQ_1ELNSO_7ScaleInE1ELSR_1EEEEEENSA_6LayoutISE_NSB_IJNSC_ILi0EEESV_SV_EEEEENSB_IJNSA_10UnderscoreESY_SY_EEEEENS7_6detail26Sm90ImplicitGemmTileTraitsINSA_20SM90_TMA_LOAD_IM2COLENSA_14ComposedLayoutINSA_7SwizzleILi3ELi4ELi3EEENSA_18smem_ptr_flag_bitsILi16EEENSU_INSB_IJNSB_IJNSC_ILi8EEES19_EEENSB_IJSH_SD_EEENSB_IJSD_NSC_ILi14EEEEEEEEENSB_IJNSB_IJSH_NSC_ILi512EEEEEENSB_IJSD_SV_EEENSB_IJSV_NSC_ILi4096EEEEEEEEEEEEEvEENS12_INSA_13SM90_TMA_LOADENS14_IS16_S18_NSU_INSB_IJS1B_S1A_S1D_EEENSB_IJS1H_S1G_S1J_EEEEEEEvEEEENS_8epilogue10collective6detail29Sm90TmaWarpSpecializedAdapterINS1W_15DefaultEpilogueISK_NSB_IJNSB_IJlllEEESD_SV_EEES21_NS1V_6thread17LinearCombinationISK_Li1EffLNS22_9ScaleType4KindE0ELNS_15FloatRoundStyleE2ESK_EENS_4gemm15EpilogueDefaultEEEEEvvEEEEvNT_6ParamsE)
        /*0008*/ 	.word	0x0000003a


	//----- nvinfo : EIATTR_FRAME_SIZE
	.align		4
.L_12:
        /*000c*/ 	.byte	0x04, 0x11
        /*000e*/ 	.short	(.L_14 - .L_13)
	.align		4
.L_13:
        /*0010*/ 	.word	index@(_ZN7cutlass13device_kernelINS_4conv6kernel13ConvUniversalINS1_16ConvProblemShapeILNS1_8OperatorE1ELi2EEENS1_10collective14CollectiveConvINS1_46MainloopSm90TmaGmmaWarpSpecializedImplicitGemmILS5_1ELi14ELi2EN4cute5tupleIJNSA_1CILi1EEESD_SD_EEENS1_36KernelImplicitTmaWarpSpecializedSm90ELi1EEENSB_IJNSC_ILi64EEESH_NSB_IJSH_EEEEEENS_6half_tESK_NSA_8TiledMMAINSA_8MMA_AtomIJNSA_4SM904GMMA25MMA_64x64x16_F32F16F16_SSILNSO_5MajorE0ELSQ_1ELNSO_7ScaleInE1ELSR_1EEEEEENSA_6LayoutISE_NSB_IJNSC_ILi0EEESV_SV_EEEEENSB_IJNSA_10UnderscoreESY_SY_EEEEENS7_6detail26Sm90ImplicitGemmTileTraitsINSA_20SM90_TMA_LOAD_IM2COLENSA_14ComposedLayoutINSA_7SwizzleILi3ELi4ELi3EEENSA_18smem_ptr_flag_bitsILi16EEENSU_INSB_IJNSB_IJNSC_ILi8EEES19_EEENSB_IJSH_SD_EEENSB_IJSD_NSC_ILi14EEEEEEEEENSB_IJNSB_IJSH_NSC_ILi512EEEEEENSB_IJSD_SV_EEENSB_IJSV_NSC_ILi4096EEEEEEEEEEEEEvEENS12_INSA_13SM90_TMA_LOADENS14_IS16_S18_NSU_INSB_IJS1B_S1A_S1D_EEENSB_IJS1H_S1G_S1J_EEEEEEEvEEEENS_8epilogue10collective6detail29Sm90TmaWarpSpecializedAdapterINS1W_15DefaultEpilogueISK_NSB_IJNSB_IJlllEEESD_SV_EEES21_NS1V_6thread17LinearCombinationISK_Li1EffLNS22_9ScaleType4KindE0ELNS_15FloatRoundStyleE2ESK_EENS_4gemm15EpilogueDefaultEEEEEvvEEEEvNT_6ParamsE)
        /*0014*/ 	.word	0x00000000


	//----- nvinfo : EIATTR_MIN_STACK_SIZE
	.align		4
.L_14:
        /*0018*/ 	.byte	0x04, 0x12
        /*001a*/ 	.short	(.L_16 - .L_15)
	.align		4
.L_15:
        /*001c*/ 	.word	index@(_ZN7cutlass13device_kernelINS_4conv6kernel13ConvUniversalINS1_16ConvProblemShapeILNS1_8OperatorE1ELi2EEENS1_10collective14CollectiveConvINS1_46MainloopSm90TmaGmmaWarpSpecializedImplicitGemmILS5_1ELi14ELi2EN4cute5tupleIJNSA_1CILi1EEESD_SD_EEENS1_36KernelImplicitTmaWarpSpecializedSm90ELi1EEENSB_IJNSC_ILi64EEESH_NSB_IJSH_EEEEEENS_6half_tESK_NSA_8TiledMMAINSA_8MMA_AtomIJNSA_4SM904GMMA25MMA_64x64x16_F32F16F16_SSILNSO_5MajorE0ELSQ_1ELNSO_7ScaleInE1ELSR_1EEEEEENSA_6LayoutISE_NSB_IJNSC_ILi0EEESV_SV_EEEEENSB_IJNSA_10UnderscoreESY_SY_EEEEENS7_6detail26Sm90ImplicitGemmTileTraitsINSA_20SM90_TMA_LOAD_IM2COLENSA_14ComposedLayoutINSA_7SwizzleILi3ELi4ELi3EEENSA_18smem_ptr_flag_bitsILi16EEENSU_INSB_IJNSB_IJNSC_ILi8EEES19_EEENSB_IJSH_SD_EEENSB_IJSD_NSC_ILi14EEEEEEEEENSB_IJNSB_IJSH_NSC_ILi512EEEEEENSB_IJSD_SV_EEENSB_IJSV_NSC_ILi4096EEEEEEEEEEEEEvEENS12_INSA_13SM90_TMA_LOADENS14_IS16_S18_NSU_INSB_IJS1B_S1A_S1D_EEENSB_IJS1H_S1G_S1J_EEEEEEEvEEEENS_8epilogue10collective6detail29Sm90TmaWarpSpecializedAdapterINS1W_15DefaultEpilogueISK_NSB_IJNSB_IJlllEEESD_SV_EEES21_NS1V_6thread17LinearCombinationISK_Li1EffLNS22_9ScaleType4KindE0ELNS_15FloatRoundStyleE2ESK_EENS_4gemm15EpilogueDefaultEEEEEvvEEEEvNT_6ParamsE)
        /*0020*/ 	.word	0x00000000
.L_16:


//--------------------- .nv.compat                --------------------------
	.section	.nv.compat,"",@"SHT_CUDA_COMPAT_INFO"
	.align	4
        /*0000*/ 	.byte	0x02, 0x09, 0x01, 0x00, 0x02, 0x02, 0x04, 0x00, 0x02, 0x05, 0x05, 0x00, 0x03, 0x07, 0x01, 0x01
        /*0010*/ 	.byte	0x02, 0x03, 0x01, 0x00, 0x02, 0x06, 0x01, 0x00, 0x04, 0x0b, 0x08, 0x00, 0x00, 0x00, 0x00, 0x00
        /*0020*/ 	.byte	0x00, 0x00, 0x00, 0x00


//--------------------- .nv.info._ZN7cutlass13device_kernelINS_4conv6kernel13ConvUniversalINS1_16ConvProblemShapeILNS1_8OperatorE1ELi2EEENS1_10collective14CollectiveConvINS1_46MainloopSm90TmaGmmaWarpSpecializedImplicitGemmILS5_1ELi14ELi2EN4cute5tupleIJNSA_1CILi1EEESD_SD_EEENS1_36KernelImplicitTmaWarpSpecializedSm90ELi1EEENSB_IJNSC_ILi64EEESH_NSB_IJSH_EEEEEENS_6half_tESK_NSA_8TiledMMAINSA_8MMA_AtomIJNSA_4SM904GMMA25MMA_64x64x16_F32F16F16_SSILNSO_5MajorE0ELSQ_1ELNSO_7ScaleInE1ELSR_1EEEEEENSA_6LayoutISE_NSB_IJNSC_ILi0EEESV_SV_EEEEENSB_IJNSA_10UnderscoreESY_SY_EEEEENS7_6detail26Sm90ImplicitGemmTileTraitsINSA_20SM90_TMA_LOAD_IM2COLENSA_14ComposedLayoutINSA_7SwizzleILi3ELi4ELi3EEENSA_18smem_ptr_flag_bitsILi16EEENSU_INSB_IJNSB_IJNSC_ILi8EEES19_EEENSB_IJSH_SD_EEENSB_IJSD_NSC_ILi14EEEEEEEEENSB_IJNSB_IJSH_NSC_ILi512EEEEEENSB_IJSD_SV_EEENSB_IJSV_NSC_ILi4096EEEEEEEEEEEEEvEENS12_INSA_13SM90_TMA_LOADENS14_IS16_S18_NSU_INSB_IJS1B_S1A_S1D_EEENSB_IJS1H_S1G_S1J_EEEEEEEvEEEENS_8epilogue10collective6detail29Sm90TmaWarpSpecializedAdapterINS1W_15DefaultEpilogueISK_NSB_IJNSB_IJlllEEESD_SV_EEES21_NS1V_6thread17LinearCombinationISK_Li1EffLNS22_9ScaleType4KindE0ELNS_15FloatRoundStyleE2ESK_EENS_4gemm15EpilogueDefaultEEEEEvvEEEEvNT_6ParamsE --------------------------
	.section	.nv.info._ZN7cutlass13device_kernelINS_4conv6kernel13ConvUniversalINS1_16ConvProblemShapeILNS1_8OperatorE1ELi2EEENS1_10collective14CollectiveConvINS1_46MainloopSm90TmaGmmaWarpSpecializedImplicitGemmILS5_1ELi14ELi2EN4cute5tupleIJNSA_1CILi1EEESD_SD_EEENS1_36KernelImplicitTmaWarpSpecializedSm90ELi1EEENSB_IJNSC_ILi64EEESH_NSB_IJSH_EEEEEENS_6half_tESK_NSA_8TiledMMAINSA_8MMA_AtomIJNSA_4SM904GMMA25MMA_64x64x16_F32F16F16_SSILNSO_5MajorE0ELSQ_1ELNSO_7ScaleInE1ELSR_1EEEEEENSA_6LayoutISE_NSB_IJNSC_ILi0EEESV_SV_EEEEENSB_IJNSA_10UnderscoreESY_SY_EEEEENS7_6detail26Sm90ImplicitGemmTileTraitsINSA_20SM90_TMA_LOAD_IM2COLENSA_14ComposedLayoutINSA_7SwizzleILi3ELi4ELi3EEENSA_18smem_ptr_flag_bitsILi16EEENSU_INSB_IJNSB_IJNSC_ILi8EEES19_EEENSB_IJSH_SD_EEENSB_IJSD_NSC_ILi14EEEEEEEEENSB_IJNSB_IJSH_NSC_ILi512EEEEEENSB_IJSD_SV_EEENSB_IJSV_NSC_ILi4096EEEEEEEEEEEEEvEENS12_INSA_13SM90_TMA_LOADENS14_IS16_S18_NSU_INSB_IJS1B_S1A_S1D_EEENSB_IJS1H_S1G_S1J_EEEEEEEvEEEENS_8epilogue10collective6detail29Sm90TmaWarpSpecializedAdapterINS1W_15DefaultEpilogueISK_NSB_IJNSB_IJlllEEESD_SV_EEES21_NS1V_6thread17LinearCombinationISK_Li1EffLNS22_9ScaleType4KindE0ELNS_15FloatRoundStyleE2ESK_EENS_4gemm15EpilogueDefaultEEEEEvvEEEEvNT_6ParamsE,"",@"SHT_CUDA_INFO"
	.sectionflags	@""
	.align	4


	//----- nvinfo : EIATTR_CUDA_API_VERSION
	.align		4
        /*0000*/ 	.byte	0x04, 0x37
        /*0002*/ 	.short	(.L_18 - .L_17)
.L_17:
        /*0004*/ 	.word	0x00000082


	//----- nvinfo : EIATTR_KPARAM_INFO
	.align		4
.L_18:
        /*0008*/ 	.byte	0x04, 0x17
        /*000a*/ 	.short	(.L_20 - .L_19)
.L_19:
        /*000c*/ 	.word	0x00000000
        /*0010*/ 	.short	0x0000
        /*0012*/ 	.short	0x0070
        /*0014*/ 	.byte	0x00, 0xf0, 0x01, 0x0e


	//----- nvinfo : EIATTR_SPARSE_MMA_MASK
	.align		4
.L_20:
        /*0018*/ 	.byte	0x03, 0x50
        /*001a*/ 	.short	0x0000


	//----- nvinfo : EIATTR_MAXREG_COUNT
	.align		4
        /*001c*/ 	.byte	0x03, 0x1b
        /*001e*/ 	.short	0x00ff


	//----- nvinfo : EIATTR_NUM_BARRIERS
	.align		4
        /*0020*/ 	.byte	0x02, 0x4c
        /*0022*/ 	.byte	0x01
	.zero		1


	//----- nvinfo : EIATTR_MERCURY_ISA_VERSION
	.align		4
        /*0024*/ 	.byte	0x03, 0x5f
        /*0026*/ 	.short	0x0101


	//----- nvinfo : EIATTR_COOP_GROUP_MASK_REGIDS
	.align		4
        /*0028*/ 	.byte	0x04, 0x29
        /*002a*/ 	.short	(.L_22 - .L_21)


	//   ....[0]....
.L_21:
        /*002c*/ 	.word	0xffffffff


	//   ....[1]....
        /*0030*/ 	.word	0xffffffff


	//   ....[2]....
        /*0034*/ 	.word	0xffffffff


	//----- nvinfo : EIATTR_COOP_GROUP_INSTR_OFFSETS
	.align		4
.L_22:
        /*0038*/ 	.byte	0x04, 0x28
        /*003a*/ 	.short	(.L_24 - .L_23)


	//   ....[0]....
.L_23:
        /*003c*/ 	.word	0x00000060


	//   ....[1]....
        /*0040*/ 	.word	0x00000070


	//   ....[2]....
        /*0044*/ 	.word	0x00000130


	//----- nvinfo : EIATTR_MBARRIER_INSTR_OFFSETS
	.align		4
.L_24:
        /*0048*/ 	.byte	0x04, 0x39
        /*004a*/ 	.short	(.L_26 - .L_25)


	//   ....[0]....
.L_25:
        /*004c*/ 	.word	0x00000270
        /*0050*/ 	.word	0x000000ff
        /*0054*/ 	.word	0x00038000
        /*0058*/ 	.short	0x0100
        /*005a*/ 	.byte	0x08
	.zero		1


	//   ....[1]....
        /*005c*/ 	.word	0x00000280
        /*0060*/ 	.word	0x000000ff
        /*0064*/ 	.word	0x00038070
        /*0068*/ 	.short	0x0100
        /*006a*/ 	.byte	0x08
	.zero		1


	//   ....[2]....
        /*006c*/ 	.word	0x00000290
        /*0070*/ 	.word	0x000000ff
        /*0074*/ 	.word	0x00038008
        /*0078*/ 	.short	0x0100
        /*007a*/ 	.byte	0x08
	.zero		1


	//   ....[3]....
        /*007c*/ 	.word	0x000002a0
        /*0080*/ 	.word	0x000000ff
        /*0084*/ 	.word	0x00038078
        /*0088*/ 	.short	0x0100
        /*008a*/ 	.byte	0x08
	.zero		1


	//   ....[4]....
        /*008c*/ 	.word	0x000002b0
        /*0090*/ 	.word	0x000000ff
        /*0094*/ 	.word	0x00038010
        /*0098*/ 	.short	0x0100
        /*009a*/ 	.byte	0x08
	.zero		1


	//   ....[5]....
        /*009c*/ 	.word	0x000002c0
        /*00a0*/ 	.word	0x000000ff
        /*00a4*/ 	.word	0x00038080
        /*00a8*/ 	.short	0x0100
        /*00aa*/ 	.byte	0x08
	.zero		1


	//   ....[6]....
        /*00ac*/ 	.word	0x000002d0
        /*00b0*/ 	.word	0x000000ff
        /*00b4*/ 	.word	0x00038018
        /*00b8*/ 	.short	0x0100
        /*00ba*/ 	.byte	0x08
	.zero		1


	//   ....[7]....
        /*00bc*/ 	.word	0x000002e0
        /*00c0*/ 	.word	0x000000ff
        /*00c4*/ 	.word	0x00038088
        /*00c8*/ 	.short	0x0100
        /*00ca*/ 	.byte	0x08
	.zero		1


	//   ....[8]....
        /*00cc*/ 	.word	0x000002f0
        /*00d0*/ 	.word	0x000000ff
        /*00d4*/ 	.word	0x00038020
        /*00d8*/ 	.short	0x0100
        /*00da*/ 	.byte	0x08
	.zero		1


	//   ....[9]....
        /*00dc*/ 	.word	0x00000300
        /*00e0*/ 	.word	0x000000ff
        /*00e4*/ 	.word	0x00038090
        /*00e8*/ 	.short	0x0100
        /*00ea*/ 	.byte	0x08
	.zero		1


	//   ....[10]....
        /*00ec*/ 	.word	0x00000310
        /*00f0*/ 	.word	0x000000ff
        /*00f4*/ 	.word	0x00038028
        /*00f8*/ 	.short	0x0100
        /*00fa*/ 	.byte	0x08
	.zero		1


	//   ....[11]....
        /*00fc*/ 	.word	0x00000320
        /*0100*/ 	.word	0x000000ff
        /*0104*/ 	.word	0x00038098
        /*0108*/ 	.short	0x0100
        /*010a*/ 	.byte	0x08
	.zero		1


	//   ....[12]....
        /*010c*/ 	.word	0x00000330
        /*0110*/ 	.word	0x000000ff
        /*0114*/ 	.word	0x00038030
        /*0118*/ 	.short	0x0100
        /*011a*/ 	.byte	0x08
	.zero		1


	//   ....[13]....
        /*011c*/ 	.word	0x00000340
        /*0120*/ 	.word	0x000000ff
        /*0124*/ 	.word	0x000380a0
        /*0128*/ 	.short	0x0100
        /*012a*/ 	.byte	0x08
	.zero		1


	//   ....[14]....
        /*012c*/ 	.word	0x00000350
        /*0130*/ 	.word	0x000000ff
        /*0134*/ 	.word	0x00038038
        /*0138*/ 	.short	0x0100
        /*013a*/ 	.byte	0x08
	.zero		1


	//   ....[15]....
        /*013c*/ 	.word	0x00000360
        /*0140*/ 	.word	0x000000ff
        /*0144*/ 	.word	0x000380a8
        /*0148*/ 	.short	0x0100
        /*014a*/ 	.byte	0x08
	.zero		1


	//   ....[16]....
        /*014c*/ 	.word	0x00000370
        /*0150*/ 	.word	0x000000ff
        /*0154*/ 	.word	0x00038040
        /*0158*/ 	.short	0x0100
        /*015a*/ 	.byte	0x08
	.zero		1


	//   ....[17]....
        /*015c*/ 	.word	0x00000380
        /*0160*/ 	.word	0x000000ff
        /*0164*/ 	.word	0x000380b0
        /*0168*/ 	.short	0x0100
        /*016a*/ 	.byte	0x08
	.zero		1


	//   ....[18]....
        /*016c*/ 	.word	0x00000390
        /*0170*/ 	.word	0x000000ff
        /*0174*/ 	.word	0x00038048
        /*0178*/ 	.short	0x0100
        /*017a*/ 	.byte	0x08
	.zero		1


	//   ....[19]....
        /*017c*/ 	.word	0x000003a0
        /*0180*/ 	.word	0x000000ff
        /*0184*/ 	.word	0x000380b8
        /*0188*/ 	.short	0x0100
        /*018a*/ 	.byte	0x08
	.zero		1


	//   ....[20]....
        /*018c*/ 	.word	0x000003b0
        /*0190*/ 	.word	0x000000ff
        /*0194*/ 	.word	0x00038050
        /*0198*/ 	.short	0x0100
        /*019a*/ 	.byte	0x08
	.zero		1


	//   ....[21]....
        /*019c*/ 	.word	0x000003c0
        /*01a0*/ 	.word	0x000000ff
        /*01a4*/ 	.word	0x000380c0
        /*01a8*/ 	.short	0x0100
        /*01aa*/ 	.byte	0x08
	.zero		1


	//   ....[22]....
        /*01ac*/ 	.word	0x000003d0
        /*01b0*/ 	.word	0x000000ff
        /*01b4*/ 	.word	0x00038058
        /*01b8*/ 	.short	0x0100
        /*01ba*/ 	.byte	0x08
	.zero		1


	//   ....[23]....
        /*01bc*/ 	.word	0x000003e0
        /*01c0*/ 	.word	0x000000ff
        /*01c4*/ 	.word	0x000380c8
        /*01c8*/ 	.short	0x0100
        /*01ca*/ 	.byte	0x08
	.zero		1


	//   ....[24]....
        /*01cc*/ 	.word	0x000003f0
        /*01d0*/ 	.word	0x000000ff
        /*01d4*/ 	.word	0x00038060
        /*01d8*/ 	.short	0x0100
        /*01da*/ 	.byte	0x08
	.zero		1


	//   ....[25]....
        /*01dc*/ 	.word	0x00000400
        /*01e0*/ 	.word	0x000000ff
        /*01e4*/ 	.word	0x000380d0
        /*01e8*/ 	.short	0x0100
        /*01ea*/ 	.byte	0x08
	.zero		1


	//   ....[26]....
        /*01ec*/ 	.word	0x00000410
        /*01f0*/ 	.word	0x000000ff
        /*01f4*/ 	.word	0x00038068
        /*01f8*/ 	.short	0x0100
        /*01fa*/ 	.byte	0x08
	.zero		1


	//   ....[27]....
        /*01fc*/ 	.word	0x00000420
        /*0200*/ 	.word	0x000000ff
        /*0204*/ 	.word	0x000380d8
        /*0208*/ 	.short	0x0100
        /*020a*/ 	.byte	0x08
	.zero		1


	//   ....[28]....
        /*020c*/ 	.word	0x000009d0
        /*0210*/ 	.word	0x00000006
        /*0214*/ 	.word	0x00038000
        /*0218*/ 	.short	0x010a
        /*021a*/ 	.byte	0x3f
	.zero		1


	//   ....[29]....
        /*021c*/ 	.word	0x00000d50
        /*0220*/ 	.word	0x00000008
        /*0224*/ 	.word	0x00038000
        /*0228*/ 	.short	0x010a
        /*022a*/ 	.byte	0x3f
	.zero		1


	//   ....[30]....
        /*022c*/ 	.word	0x00000f70
        /*0230*/ 	.word	0x000000ff
        /*0234*/ 	.word	0x00000000
        /*0238*/ 	.short	0x0101
        /*023a*/ 	.byte	0x06
	.zero		1


	//   ....[31]....
        /*023c*/ 	.word	0x00001180
        /*0240*/ 	.word	0x00000006
        /*0244*/ 	.word	0x00000000
        /*0248*/ 	.short	0x0101
        /*024a*/ 	.byte	0x3f
	.zero		1


	//   ....[32]....
        /*024c*/ 	.word	0x00003990
        /*0250*/ 	.word	0x0000000c
        /*0254*/ 	.word	0x00038070
        /*0258*/ 	.short	0x010a
        /*025a*/ 	.byte	0x3f
	.zero		1


	//   ....[33]....
        /*025c*/ 	.word	0x00004060
        /*0260*/ 	.word	0x00000002
        /*0264*/ 	.word	0x00000000
        /*0268*/ 	.short	0x010a
        /*026a*/ 	.byte	0x3f
	.zero		1


	//   ....[34]....
        /*026c*/ 	.word	0x00004110
        /*0270*/ 	.word	0x00000002
        /*0274*/ 	.word	0x00000000
        /*0278*/ 	.short	0x010a
        /*027a*/ 	.byte	0x3f
	.zero		1


	//   ....[35]....
        /*027c*/ 	.word	0x000041c0
        /*0280*/ 	.word	0x00000002
        /*0284*/ 	.word	0x00000000
        /*0288*/ 	.short	0x010a
        /*028a*/ 	.byte	0x3f
	.zero		1


	//   ....[36]....
        /*028c*/ 	.word	0x00004270
        /*0290*/ 	.word	0x00000002
        /*0294*/ 	.word	0x00000000
        /*0298*/ 	.short	0x010a
        /*029a*/ 	.byte	0x3f
	.zero		1


	//   ....[37]....
        /*029c*/ 	.word	0x00004320
        /*02a0*/ 	.word	0x00000002
        /*02a4*/ 	.word	0x00000000
        /*02a8*/ 	.short	0x010a
        /*02aa*/ 	.byte	0x3f
	.zero		1


	//   ....[38]....
        /*02ac*/ 	.word	0x000043d0
        /*02b0*/ 	.word	0x00000002
        /*02b4*/ 	.word	0x00000000
        /*02b8*/ 	.short	0x010a
        /*02ba*/ 	.byte	0x3f
	.zero		1


	//   ....[39]....
        /*02bc*/ 	.word	0x00004480
        /*02c0*/ 	.word	0x00000002
        /*02c4*/ 	.word	0x00000000
        /*02c8*/ 	.short	0x010a
        /*02ca*/ 	.byte	0x3f
	.zero		1


	//   ....[40]....
        /*02cc*/ 	.word	0x00004530
        /*02d0*/ 	.word	0x00000002
        /*02d4*/ 	.word	0x00000000
        /*02d8*/ 	.short	0x010a
        /*02da*/ 	.byte	0x3f
	.zero		1


	//   ....[41]....
        /*02dc*/ 	.word	0x000045e0
        /*02e0*/ 	.word	0x00000002
        /*02e4*/ 	.word	0x00000000
        /*02e8*/ 	.short	0x010a
        /*02ea*/ 	.byte	0x3f
	.zero		1


	//   ....[42]....
        /*02ec*/ 	.word	0x00004690
        /*02f0*/ 	.word	0x00000002
        /*02f4*/ 	.word	0x00000000
        /*02f8*/ 	.short	0x010a
        /*02fa*/ 	.byte	0x3f
	.zero		1


	//   ....[43]....
        /*02fc*/ 	.word	0x00004740
        /*0300*/ 	.word	0x00000002
        /*0304*/ 	.word	0x00000000
        /*0308*/ 	.short	0x010a
        /*030a*/ 	.byte	0x3f
	.zero		1


	//   ....[44]....
        /*030c*/ 	.word	0x000047f0
        /*0310*/ 	.word	0x00000002
        /*0314*/ 	.word	0x00000000
        /*0318*/ 	.short	0x010a
        /*031a*/ 	.byte	0x3f
	.zero		1


	//   ....[45]....
        /*031c*/ 	.word	0x000048a0
        /*0320*/ 	.word	0x00000002
        /*0324*/ 	.word	0x00000000
        /*0328*/ 	.short	0x010a
        /*032a*/ 	.byte	0x3f
	.zero		1


	//   ....[46]....
        /*032c*/ 	.word	0x00004950
        /*0330*/ 	.word	0x00000003
        /*0334*/ 	.word	0x00000000
        /*0338*/ 	.short	0x010a
        /*033a*/ 	.byte	0x3f
	.zero		1


	//----- nvinfo : EIATTR_NUM_MBARRIERS
	.align		4
.L_26:
        /*033c*/ 	.byte	0x03, 0x38
        /*033e*/ 	.short	0x001c


	//----- nvinfo : EIATTR_EXIT_INSTR_OFFSETS
	.align		4
        /*0340*/ 	.byte	0x04, 0x1c
        /*0342*/ 	.short	(.L_28 - .L_27)


	//   ....[0]....
.L_27:
        /*0344*/ 	.word	0x00000800


	//   ....[1]....
        /*0348*/ 	.word	0x000012d0


	//   ....[2]....
        /*034c*/ 	.word	0x00002cb0


	//   ....[3]....
        /*0350*/ 	.word	0x00002ce0


	//   ....[4]....
        /*0354*/ 	.word	0x00003730


	//   ....[5]....
        /*0358*/ 	.word	0x00003760


	//   ....[6]....
        /*035c*/ 	.word	0x00003780


	//   ....[7]....
        /*0360*/ 	.word	0x00003f70


	//   ....[8]....
        /*0364*/ 	.word	0x00004980


	//----- nvinfo : EIATTR_MAX_THREADS
	.align		4
.L_28:
        /*0368*/ 	.byte	0x04, 0x05
        /*036a*/ 	.short	(.L_30 - .L_29)
.L_29:
        /*036c*/ 	.word	0x00000100
        /*0370*/ 	.word	0x00000001
        /*0374*/ 	.word	0x00000001


	//----- nvinfo : EIATTR_CRS_STACK_SIZE
	.align		4
.L_30:
        /*0378*/ 	.byte	0x04, 0x1e
        /*037a*/ 	.short	(.L_32 - .L_31)
.L_31:
        /*037c*/ 	.word	0x00000000


	//----- nvinfo : EIATTR_CBANK_PARAM_SIZE
	.align		4
.L_32:
        /*0380*/ 	.byte	0x03, 0x19
        /*0382*/ 	.short	0x03f0


	//----- nvinfo : EIATTR_PARAM_CBANK
	.align		4
        /*0384*/ 	.byte	0x04, 0x0a
        /*0386*/ 	.short	(.L_34 - .L_33)
	.align		4
.L_33:
        /*0388*/ 	.word	index@(.nv.constant0._ZN7cutlass13device_kernelINS_4conv6kernel13ConvUniversalINS1_16ConvProblemShapeILNS1_8OperatorE1ELi2EEENS1_10collective14CollectiveConvINS1_46MainloopSm90TmaGmmaWarpSpecializedImplicitGemmILS5_1ELi14ELi2EN4cute5tupleIJNSA_1CILi1EEESD_SD_EEENS1_36KernelImplicitTmaWarpSpecializedSm90ELi1EEENSB_IJNSC_ILi64EEESH_NSB_IJSH_EEEEEENS_6half_tESK_NSA_8TiledMMAINSA_8MMA_AtomIJNSA_4SM904GMMA25MMA_64x64x16_F32F16F16_SSILNSO_5MajorE0ELSQ_1ELNSO_7ScaleInE1ELSR_1EEEEEENSA_6LayoutISE_NSB_IJNSC_ILi0EEESV_SV_EEEEENSB_IJNSA_10UnderscoreESY_SY_EEEEENS7_6detail26Sm90ImplicitGemmTileTraitsINSA_20SM90_TMA_LOAD_IM2COLENSA_14ComposedLayoutINSA_7SwizzleILi3ELi4ELi3EEENSA_18smem_ptr_flag_bitsILi16EEENSU_INSB_IJNSB_IJNSC_ILi8EEES19_EEENSB_IJSH_SD_EEENSB_IJSD_NSC_ILi14EEEEEEEEENSB_IJNSB_IJSH_NSC_ILi512EEEEEENSB_IJSD_SV_EEENSB_IJSV_NSC_ILi4096EEEEEEEEEEEEEvEENS12_INSA_13SM90_TMA_LOADENS14_IS16_S18_NSU_INSB_IJS1B_S1A_S1D_EEENSB_IJS1H_S1G_S1J_EEEEEEEvEEEENS_8epilogue10collective6detail29Sm90TmaWarpSpecializedAdapterINS1W_15DefaultEpilogueISK_NSB_IJNSB_IJlllEEESD_SV_EEES21_NS1V_6thread17LinearCombinationISK_Li1EffLNS22_9ScaleType4KindE0ELNS_15FloatRoundStyleE2ESK_EENS_4gemm15EpilogueDefaultEEEEEvvEEEEvNT_6ParamsE)
        /*038c*/ 	.short	0x0210
        /*038e*/ 	.short	0x03f0


	//----- nvinfo : EIATTR_SW_WAR
	.align		4
.L_34:
        /*0390*/ 	.byte	0x04, 0x36
        /*0392*/ 	.short	(.L_36 - .L_35)
.L_35:
        /*0394*/ 	.word	0x00000008
.L_36:


//--------------------- .nv.callgraph             --------------------------
	.section	.nv.callgraph,"",@"SHT_CUDA_CALLGRAPH"
	.align	4
	.sectionentsize	8
	.align		4
        /*0000*/ 	.word	0x00000000
	.align		4
        /*0004*/ 	.word	0xffffffff
	.align		4
        /*0008*/ 	.word	0x00000000
	.align		4
        /*000c*/ 	.word	0xfffffffe
	.align		4
        /*0010*/ 	.word	0x00000000
	.align		4
        /*0014*/ 	.word	0xfffffffd
	.align		4
        /*0018*/ 	.word	0x00000000
	.align		4
        /*001c*/ 	.word	0xfffffffc


//--------------------- .nv.constant4             --------------------------
	.section	.nv.constant4,"a",@progbits
	.align	8
	.align		8
.nv.constant4:
        /*0000*/ 	.dword	_ZN39_INTERNAL_9aae4d9f_4_k_cu_3ddec360_29724cuda3std3__45__cpo5beginE
	.align		8
        /*0008*/ 	.dword	_ZN39_INTERNAL_9aae4d9f_4_k_cu_3ddec360_29724cuda3std3__45__cpo3endE
	.align		8
        /*0010*/ 	.dword	_ZN39_INTERNAL_9aae4d9f_4_k_cu_3ddec360_29724cuda3std3__45__cpo6cbeginE
	.align		8
        /*0018*/ 	.dword	_ZN39_INTERNAL_9aae4d9f_4_k_cu_3ddec360_29724cuda3std3__45__cpo4cendE
	.align		8
        /*0020*/ 	.dword	_ZN39_INTERNAL_9aae4d9f_4_k_cu_3ddec360_29724cuda3std3__441_GLOBAL__N__9aae4d9f_4_k_cu_3ddec360_29726ignoreE
	.align		8
        /*0028*/ 	.dword	_ZN39_INTERNAL_9aae4d9f_4_k_cu_3ddec360_29724cuda3std3__419piecewise_constructE
	.align		8
        /*0030*/ 	.dword	_ZN39_INTERNAL_9aae4d9f_4_k_cu_3ddec360_29724cuda3std3__48in_placeE
	.align		8
        /*0038*/ 	.dword	_ZN39_INTERNAL_9aae4d9f_4_k_cu_3ddec360_29724cuda3std6ranges3__45__cpo4swapE
	.align		8
        /*0040*/ 	.dword	_ZN39_INTERNAL_9aae4d9f_4_k_cu_3ddec360_29724cuda3std6ranges3__45__cpo9iter_moveE
	.align		8
        /*0048*/ 	.dword	_ZN39_INTERNAL_9aae4d9f_4_k_cu_3ddec360_29724cute7productE
	.align		8
        /*0050*/ 	.dword	_ZN39_INTERNAL_9aae4d9f_4_k_cu_3ddec360_29724cute1_E


//--------------------- .text._ZN7cutlass13device_kernelINS_4conv6kernel13ConvUniversalINS1_16ConvProblemShapeILNS1_8OperatorE1ELi2EEENS1_10collective14CollectiveConvINS1_46MainloopSm90TmaGmmaWarpSpecializedImplicitGemmILS5_1ELi14ELi2EN4cute5tupleIJNSA_1CILi1EEESD_SD_EEENS1_36KernelImplicitTmaWarpSpecializedSm90ELi1EEENSB_IJNSC_ILi64EEESH_NSB_IJSH_EEEEEENS_6half_tESK_NSA_8TiledMMAINSA_8MMA_AtomIJNSA_4SM904GMMA25MMA_64x64x16_F32F16F16_SSILNSO_5MajorE0ELSQ_1ELNSO_7ScaleInE1ELSR_1EEEEEENSA_6LayoutISE_NSB_IJNSC_ILi0EEESV_SV_EEEEENSB_IJNSA_10UnderscoreESY_SY_EEEEENS7_6detail26Sm90ImplicitGemmTileTraitsINSA_20SM90_TMA_LOAD_IM2COLENSA_14ComposedLayoutINSA_7SwizzleILi3ELi4ELi3EEENSA_18smem_ptr_flag_bitsILi16EEENSU_INSB_IJNSB_IJNSC_ILi8EEES19_EEENSB_IJSH_SD_EEENSB_IJSD_NSC_ILi14EEEEEEEEENSB_IJNSB_IJSH_NSC_ILi512EEEEEENSB_IJSD_SV_EEENSB_IJSV_NSC_ILi4096EEEEEEEEEEEEEvEENS12_INSA_13SM90_TMA_LOADENS14_IS16_S18_NSU_INSB_IJS1B_S1A_S1D_EEENSB_IJS1H_S1G_S1J_EEEEEEEvEEEENS_8epilogue10collective6detail29Sm90TmaWarpSpecializedAdapterINS1W_15DefaultEpilogueISK_NSB_IJNSB_IJlllEEESD_SV_EEES21_NS1V_6thread17LinearCombinationISK_Li1EffLNS22_9ScaleType4KindE0ELNS_15FloatRoundStyleE2ESK_EENS_4gemm15EpilogueDefaultEEEEEvvEEEEvNT_6ParamsE --------------------------
	.section	.text._ZN7cutlass13device_kernelINS_4conv6kernel13ConvUniversalINS1_16ConvProblemShapeILNS1_8OperatorE1ELi2EEENS1_10collective14CollectiveConvINS1_46MainloopSm90TmaGmmaWarpSpecializedImplicitGemmILS5_1ELi14ELi2EN4cute5tupleIJNSA_1CILi1EEESD_SD_EEENS1_36KernelImplicitTmaWarpSpecializedSm90ELi1EEENSB_IJNSC_ILi64EEESH_NSB_IJSH_EEEEEENS_6half_tESK_NSA_8TiledMMAINSA_8MMA_AtomIJNSA_4SM904GMMA25MMA_64x64x16_F32F16F16_SSILNSO_5MajorE0ELSQ_1ELNSO_7ScaleInE1ELSR_1EEEEEENSA_6LayoutISE_NSB_IJNSC_ILi0EEESV_SV_EEEEENSB_IJNSA_10UnderscoreESY_SY_EEEEENS7_6detail26Sm90ImplicitGemmTileTraitsINSA_20SM90_TMA_LOAD_IM2COLENSA_14ComposedLayoutINSA_7SwizzleILi3ELi4ELi3EEENSA_18smem_ptr_flag_bitsILi16EEENSU_INSB_IJNSB_IJNSC_ILi8EEES19_EEENSB_IJSH_SD_EEENSB_IJSD_NSC_ILi14EEEEEEEEENSB_IJNSB_IJSH_NSC_ILi512EEEEEENSB_IJSD_SV_EEENSB_IJSV_NSC_ILi4096EEEEEEEEEEEEEvEENS12_INSA_13SM90_TMA_LOADENS14_IS16_S18_NSU_INSB_IJS1B_S1A_S1D_EEENSB_IJS1H_S1G_S1J_EEEEEEEvEEEENS_8epilogue10collective6detail29Sm90TmaWarpSpecializedAdapterINS1W_15DefaultEpilogueISK_NSB_IJNSB_IJlllEEESD_SV_EEES21_NS1V_6thread17LinearCombinationISK_Li1EffLNS22_9ScaleType4KindE0ELNS_15FloatRoundStyleE2ESK_EENS_4gemm15EpilogueDefaultEEEEEvvEEEEvNT_6ParamsE,"ax",@progbits
	.align	128
.text._ZN7cutlass13device_kernelINS_4conv6kernel13ConvUniversalINS1_16ConvProblemShapeILNS1_8OperatorE1ELi2EEENS1_10collective14CollectiveConvINS1_46MainloopSm90TmaGmmaWarpSpecializedImplicitGemmILS5_1ELi14ELi2EN4cute5tupleIJNSA_1CILi1EEESD_SD_EEENS1_36KernelImplicitTmaWarpSpecializedSm90ELi1EEENSB_IJNSC_ILi64EEESH_NSB_IJSH_EEEEEENS_6half_tESK_NSA_8TiledMMAINSA_8MMA_AtomIJNSA_4SM904GMMA25MMA_64x64x16_F32F16F16_SSILNSO_5MajorE0ELSQ_1ELNSO_7ScaleInE1ELSR_1EEEEEENSA_6LayoutISE_NSB_IJNSC_ILi0EEESV_SV_EEEEENSB_IJNSA_10UnderscoreESY_SY_EEEEENS7_6detail26Sm90ImplicitGemmTileTraitsINSA_20SM90_TMA_LOAD_IM2COLENSA_14ComposedLayoutINSA_7SwizzleILi3ELi4ELi3EEENSA_18smem_ptr_flag_bitsILi16EEENSU_INSB_IJNSB_IJNSC_ILi8EEES19_EEENSB_IJSH_SD_EEENSB_IJSD_NSC_ILi14EEEEEEEEENSB_IJNSB_IJSH_NSC_ILi512EEEEEENSB_IJSD_SV_EEENSB_IJSV_NSC_ILi4096EEEEEEEEEEEEEvEENS12_INSA_13SM90_TMA_LOADENS14_IS16_S18_NSU_INSB_IJS1B_S1A_S1D_EEENSB_IJS1H_S1G_S1J_EEEEEEEvEEEENS_8epilogue10collective6detail29Sm90TmaWarpSpecializedAdapterINS1W_15DefaultEpilogueISK_NSB_IJNSB_IJlllEEESD_SV_EEES21_NS1V_6thread17LinearCombinationISK_Li1EffLNS22_9ScaleType4KindE0ELNS_15FloatRoundStyleE2ESK_EENS_4gemm15EpilogueDefaultEEEEEvvEEEEvNT_6ParamsE:
        .type           _ZN7cutlass13device_kernelINS_4conv6kernel13ConvUniversalINS1_16ConvProblemShapeILNS1_8OperatorE1ELi2EEENS1_10collective14CollectiveConvINS1_46MainloopSm90TmaGmmaWarpSpecializedImplicitGemmILS5_1ELi14ELi2EN4cute5tupleIJNSA_1CILi1EEESD_SD_EEENS1_36KernelImplicitTmaWarpSpecializedSm90ELi1EEENSB_IJNSC_ILi64EEESH_NSB_IJSH_EEEEEENS_6half_tESK_NSA_8TiledMMAINSA_8MMA_AtomIJNSA_4SM904GMMA25MMA_64x64x16_F32F16F16_SSILNSO_5MajorE0ELSQ_1ELNSO_7ScaleInE1ELSR_1EEEEEENSA_6LayoutISE_NSB_IJNSC_ILi0EEESV_SV_EEEEENSB_IJNSA_10UnderscoreESY_SY_EEEEENS7_6detail26Sm90ImplicitGemmTileTraitsINSA_20SM90_TMA_LOAD_IM2COLENSA_14ComposedLayoutINSA_7SwizzleILi3ELi4ELi3EEENSA_18smem_ptr_flag_bitsILi16EEENSU_INSB_IJNSB_IJNSC_ILi8EEES19_EEENSB_IJSH_SD_EEENSB_IJSD_NSC_ILi14EEEEEEEEENSB_IJNSB_IJSH_NSC_ILi512EEEEEENSB_IJSD_SV_EEENSB_IJSV_NSC_ILi4096EEEEEEEEEEEEEvEENS12_INSA_13SM90_TMA_LOADENS14_IS16_S18_NSU_INSB_IJS1B_S1A_S1D_EEENSB_IJS1H_S1G_S1J_EEEEEEEvEEEENS_8epilogue10collective6detail29Sm90TmaWarpSpecializedAdapterINS1W_15DefaultEpilogueISK_NSB_IJNSB_IJlllEEESD_SV_EEES21_NS1V_6thread17LinearCombinationISK_Li1EffLNS22_9ScaleType4KindE0ELNS_15FloatRoundStyleE2ESK_EENS_4gemm15EpilogueDefaultEEEEEvvEEEEvNT_6ParamsE,@function
        .size           _ZN7cutlass13device_kernelINS_4conv6kernel13ConvUniversalINS1_16ConvProblemShapeILNS1_8OperatorE1ELi2EEENS1_10collective14CollectiveConvINS1_46MainloopSm90TmaGmmaWarpSpecializedImplicitGemmILS5_1ELi14ELi2EN4cute5tupleIJNSA_1CILi1EEESD_SD_EEENS1_36KernelImplicitTmaWarpSpecializedSm90ELi1EEENSB_IJNSC_ILi64EEESH_NSB_IJSH_EEEEEENS_6half_tESK_NSA_8TiledMMAINSA_8MMA_AtomIJNSA_4SM904GMMA25MMA_64x64x16_F32F16F16_SSILNSO_5MajorE0ELSQ_1ELNSO_7ScaleInE1ELSR_1EEEEEENSA_6LayoutISE_NSB_IJNSC_ILi0EEESV_SV_EEEEENSB_IJNSA_10UnderscoreESY_SY_EEEEENS7_6detail26Sm90ImplicitGemmTileTraitsINSA_20SM90_TMA_LOAD_IM2COLENSA_14ComposedLayoutINSA_7SwizzleILi3ELi4ELi3EEENSA_18smem_ptr_flag_bitsILi16EEENSU_INSB_IJNSB_IJNSC_ILi8EEES19_EEENSB_IJSH_SD_EEENSB_IJSD_NSC_ILi14EEEEEEEEENSB_IJNSB_IJSH_NSC_ILi512EEEEEENSB_IJSD_SV_EEENSB_IJSV_NSC_ILi4096EEEEEEEEEEEEEvEENS12_INSA_13SM90_TMA_LOADENS14_IS16_S18_NSU_INSB_IJS1B_S1A_S1D_EEENSB_IJS1H_S1G_S1J_EEEEEEEvEEEENS_8epilogue10collective6detail29Sm90TmaWarpSpecializedAdapterINS1W_15DefaultEpilogueISK_NSB_IJNSB_IJlllEEESD_SV_EEES21_NS1V_6thread17LinearCombinationISK_Li1EffLNS22_9ScaleType4KindE0ELNS_15FloatRoundStyleE2ESK_EENS_4gemm15EpilogueDefaultEEEEEvvEEEEvNT_6ParamsE,(.L_x_106 - _ZN7cutlass13device_kernelINS_4conv6kernel13ConvUniversalINS1_16ConvProblemShapeILNS1_8OperatorE1ELi2EEENS1_10collective14CollectiveConvINS1_46MainloopSm90TmaGmmaWarpSpecializedImplicitGemmILS5_1ELi14ELi2EN4cute5tupleIJNSA_1CILi1EEESD_SD_EEENS1_36KernelImplicitTmaWarpSpecializedSm90ELi1EEENSB_IJNSC_ILi64EEESH_NSB_IJSH_EEEEEENS_6half_tESK_NSA_8TiledMMAINSA_8MMA_AtomIJNSA_4SM904GMMA25MMA_64x64x16_F32F16F16_SSILNSO_5MajorE0ELSQ_1ELNSO_7ScaleInE1ELSR_1EEEEEENSA_6LayoutISE_NSB_IJNSC_ILi0EEESV_SV_EEEEENSB_IJNSA_10UnderscoreESY_SY_EEEEENS7_6detail26Sm90ImplicitGemmTileTraitsINSA_20SM90_TMA_LOAD_IM2COLENSA_14ComposedLayoutINSA_7SwizzleILi3ELi4ELi3EEENSA_18smem_ptr_flag_bitsILi16EEENSU_INSB_IJNSB_IJNSC_ILi8EEES19_EEENSB_IJSH_SD_EEENSB_IJSD_NSC_ILi14EEEEEEEEENSB_IJNSB_IJSH_NSC_ILi512EEEEEENSB_IJSD_SV_EEENSB_IJSV_NSC_ILi4096EEEEEEEEEEEEEvEENS12_INSA_13SM90_TMA_LOADENS14_IS16_S18_NSU_INSB_IJS1B_S1A_S1D_EEENSB_IJS1H_S1G_S1J_EEEEEEEvEEEENS_8epilogue10collective6detail29Sm90TmaWarpSpecializedAdapterINS1W_15DefaultEpilogueISK_NSB_IJNSB_IJlllEEESD_SV_EEES21_NS1V_6thread17LinearCombinationISK_Li1EffLNS22_9ScaleType4KindE0ELNS_15FloatRoundStyleE2ESK_EENS_4gemm15EpilogueDefaultEEEEEvvEEEEvNT_6ParamsE)
        .other          _ZN7cutlass13device_kernelINS_4conv6kernel13ConvUniversalINS1_16ConvProblemShapeILNS1_8OperatorE1ELi2EEENS1_10collective14CollectiveConvINS1_46MainloopSm90TmaGmmaWarpSpecializedImplicitGemmILS5_1ELi14ELi2EN4cute5tupleIJNSA_1CILi1EEESD_SD_EEENS1_36KernelImplicitTmaWarpSpecializedSm90ELi1EEENSB_IJNSC_ILi64EEESH_NSB_IJSH_EEEEEENS_6half_tESK_NSA_8TiledMMAINSA_8MMA_AtomIJNSA_4SM904GMMA25MMA_64x64x16_F32F16F16_SSILNSO_5MajorE0ELSQ_1ELNSO_7ScaleInE1ELSR_1EEEEEENSA_6LayoutISE_NSB_IJNSC_ILi0EEESV_SV_EEEEENSB_IJNSA_10UnderscoreESY_SY_EEEEENS7_6detail26Sm90ImplicitGemmTileTraitsINSA_20SM90_TMA_LOAD_IM2COLENSA_14ComposedLayoutINSA_7SwizzleILi3ELi4ELi3EEENSA_18smem_ptr_flag_bitsILi16EEENSU_INSB_IJNSB_IJNSC_ILi8EEES19_EEENSB_IJSH_SD_EEENSB_IJSD_NSC_ILi14EEEEEEEEENSB_IJNSB_IJSH_NSC_ILi512EEEEEENSB_IJSD_SV_EEENSB_IJSV_NSC_ILi4096EEEEEEEEEEEEEvEENS12_INSA_13SM90_TMA_LOADENS14_IS16_S18_NSU_INSB_IJS1B_S1A_S1D_EEENSB_IJS1H_S1G_S1J_EEEEEEEvEEEENS_8epilogue10collective6detail29Sm90TmaWarpSpecializedAdapterINS1W_15DefaultEpilogueISK_NSB_IJNSB_IJlllEEESD_SV_EEES21_NS1V_6thread17LinearCombinationISK_Li1EffLNS22_9ScaleType4KindE0ELNS_15FloatRoundStyleE2ESK_EENS_4gemm15EpilogueDefaultEEEEEvvEEEEvNT_6ParamsE,@"STO_CUDA_ENTRY STV_DEFAULT"
_ZN7cutlass13device_kernelINS_4conv6kernel13ConvUniversalINS1_16ConvProblemShapeILNS1_8OperatorE1ELi2EEENS1_10collective14CollectiveConvINS1_46MainloopSm90TmaGmmaWarpSpecializedImplicitGemmILS5_1ELi14ELi2EN4cute5tupleIJNSA_1CILi1EEESD_SD_EEENS1_36KernelImplicitTmaWarpSpecializedSm90ELi1EEENSB_IJNSC_ILi64EEESH_NSB_IJSH_EEEEEENS_6half_tESK_NSA_8TiledMMAINSA_8MMA_AtomIJNSA_4SM904GMMA25MMA_64x64x16_F32F16F16_SSILNSO_5MajorE0ELSQ_1ELNSO_7ScaleInE1ELSR_1EEEEEENSA_6LayoutISE_NSB_IJNSC_ILi0EEESV_SV_EEEEENSB_IJNSA_10UnderscoreESY_SY_EEEEENS7_6detail26Sm90ImplicitGemmTileTraitsINSA_20SM90_TMA_LOAD_IM2COLENSA_14ComposedLayoutINSA_7SwizzleILi3ELi4ELi3EEENSA_18smem_ptr_flag_bitsILi16EEENSU_INSB_IJNSB_IJNSC_ILi8EEES19_EEENSB_IJSH_SD_EEENSB_IJSD_NSC_ILi14EEEEEEEEENSB_IJNSB_IJSH_NSC_ILi512EEEEEENSB_IJSD_SV_EEENSB_IJSV_NSC_ILi4096EEEEEEEEEEEEEvEENS12_INSA_13SM90_TMA_LOADENS14_IS16_S18_NSU_INSB_IJS1B_S1A_S1D_EEENSB_IJS1H_S1G_S1J_EEEEEEEvEEEENS_8epilogue10collective6detail29Sm90TmaWarpSpecializedAdapterINS1W_15DefaultEpilogueISK_NSB_IJNSB_IJlllEEESD_SV_EEES21_NS1V_6thread17LinearCombinationISK_Li1EffLNS22_9ScaleType4KindE0ELNS_15FloatRoundStyleE2ESK_EENS_4gemm15EpilogueDefaultEEEEEvvEEEEvNT_6ParamsE:
[----:B------:R-:W-:Y:S01]  /*0000*/  LDC R1, c[0x0][0x28] ;  /* 0x00000a00ff017b82 */ /* 0x000fe20000000800 */
[----:B------:R-:W0:Y:S01]  /*0010*/  S2R R8, SR_TID.X ;  /* 0x0000000000087919 */ /* 0x000e220000002100 */
[----:B------:R-:W-:Y:S01]  /*0020*/  ELECT P0, URZ, PT ;  /* 0x00000000003f782f */ /* 0x000fe20003800000 */
[----:B------:R-:W-:Y:S01]  /*0030*/  BSSY B0, `(.L_x_0) ;  /* 0x000000f000007945 */ /* 0x000fe20003800000 */
[--C-:B0-----:R-:W-:Y:S02]  /*0040*/  SHF.R.U32.HI R0, RZ, 0x5, R8.reuse ;  /* 0x00000005ff007819 */ /* 0x101fe40000011608 */
[----:B------:R-:W-:-:S03]  /*0050*/  SHF.R.U32.HI R3, RZ, 0x7, R8 ;  /* 0x00000007ff037819 */ /* 0x000fc60000011608 */
[----:B------:R-:W0:Y:S04]  /*0060*/  SHFL.IDX PT, R2, R0, RZ, 0x1f ;  /* 0x00001fff00027589 */ /* 0x000e2800000e0000 */
[----:B------:R1:W2:Y:S01]  /*0070*/  SHFL.IDX PT, R7, R3, RZ, 0x1f ;  /* 0x00001fff03077589 */ /* 0x0002a200000e0000 */
[----:B0-----:R-:W-:-:S13]  /*0080*/  ISETP.NE.OR P0, PT, R2, RZ, !P0 ;  /* 0x000000ff0200720c */ /* 0x001fda0004705670 */
[----:B-12---:R-:W-:Y:S05]  /*0090*/  @P0 BRA `(.L_x_1) ;  /* 0x0000000000200947 */ /* 0x006fea0003800000 */
[----:B------:R-:W-:Y:S02]  /*00a0*/  ULDC.64 UR4, c[0x0][0x198] ;  /* 0x0000660000047ab9 */ /* 0x000fe40000000a00 */
[----:B------:R-:W-:Y:S02]  /*00b0*/  UIADD3 UR6, UP0, UR4, 0xf0, URZ ;  /* 0x000000f004067890 */ /* 0x000fe4000ff1e03f */
[----:B------:R-:W-:Y:S02]  /*00c0*/  UIADD3 UR4, UP1, UR4, 0x1f0, URZ ;  /* 0x000001f004047890 */ /* 0x000fe4000ff3e03f */
[----:B------:R-:W-:Y:S02]  /*00d0*/  UIADD3.X UR7, URZ, UR5, URZ, UP0, !UPT ;  /* 0x000000053f077290 */ /* 0x000fe400087fe43f */
[----:B------:R-:W-:-:S07]  /*00e0*/  UIADD3.X UR5, URZ, UR5, URZ, UP1, !UPT ;  /* 0x000000053f057290 */ /* 0x000fce0008ffe43f */
[----:B------:R0:W-:Y:S02]  /*00f0*/  UTMACCTL.PF [UR6] ;  /* 0x00000000060079b9 */ /* 0x0001e40008040000 */
[----:B------:R0:W-:Y:S02]  /*0100*/  UTMACCTL.PF [UR4] ;  /* 0x00000000040079b9 */ /* 0x0001e40008040000 */
[----:B0-----:R-:W-:Y:S01]  /*0110*/  NOP ;  /* 0x0000000000007918 */ /* 0x001fe20000000000 */
.L_x_1:
[----:B------:R-:W-:Y:S05]  /*0120*/  BSYNC B0 ;  /* 0x0000000000007941 */ /* 0x000fea0003800000 */
.L_x_0:
[----:B------:R-:W0:Y:S01]  /*0130*/  SHFL.IDX PT, R0, R0, RZ, 0x1f ;  /* 0x00001fff00007589 */ /* 0x000e2200000e0000 */
[----:B------:R-:W-:-:S04]  /*0140*/  SHF.R.S32.HI R3, RZ, 0x1f, R2 ;  /* 0x0000001fff037819 */ /* 0x000fc80000011402 */
[----:B------:R-:W-:Y:S02]  /*0150*/  LEA.HI R3, R3, R2, RZ, 0x2 ;  /* 0x0000000203037211 */ /* 0x000fe400078f10ff */
[----:B0-----:R-:W-:-:S13]  /*0160*/  ISETP.NE.AND P0, PT, R0, RZ, PT ;  /* 0x000000ff0000720c */ /* 0x001fda0003f05270 */
[----:B------:R-:W-:Y:S05]  /*0170*/  @P0 BRA `(.L_x_2) ;  /* 0x0000000000b40947 */ /* 0x000fea0003800000 */
[----:B------:R-:W-:Y:S01]  /*0180*/  ELECT P0, URZ, PT ;  /* 0x00000000003f782f */ /* 0x000fe20003800000 */
[----:B------:R-:W-:-:S12]  /*0190*/  BSSY B0, `(.L_x_2) ;  /* 0x000002b000007945 */ /* 0x000fd80003800000 */
[----:B------:R-:W-:Y:S05]  /*01a0*/  @!P0 BRA `(.L_x_3) ;  /* 0x0000000000a48947 */ /* 0x000fea0003800000 */
[----:B------:R-:W0:Y:S01]  /*01b0*/  S2UR UR8, SR_CgaCtaId ;  /* 0x00000000000879c3 */ /* 0x000e220000008800 */
[----:B------:R-:W-:Y:S01]  /*01c0*/  UMOV UR4, 0x400 ;  /* 0x0000040000047882 */ /* 0x000fe20000000000 */
[----:B------:R-:W-:Y:S01]  /*01d0*/  UMOV UR5, 0x1 ;  /* 0x0000000100057882 */ /* 0x000fe20000000000 */
[----:B------:R-:W-:Y:S02]  /*01e0*/  UMOV UR6, 0x80 ;  /* 0x0000008000067882 */ /* 0x000fe40000000000 */
[----:B------:R-:W-:-:S04]  /*01f0*/  UIADD3 UR6, -UR6, 0x100000, URZ ;  /* 0x0010000006067890 */ /* 0x000fc8000fffe13f */
[----:B------:R-:W-:Y:S02]  /*0200*/  USHF.L.U32 UR7, UR6, 0xb, URZ ;  /* 0x0000000b06077899 */ /* 0x000fe4000800063f */
[----:B------:R-:W-:Y:S02]  /*0210*/  USHF.L.U32 UR6, UR6, 0x1, URZ ;  /* 0x0000000106067899 */ /* 0x000fe4000800063f */
[----:B0-----:R-:W-:Y:S02]  /*0220*/  ULEA UR8, UR8, UR4, 0x18 ;  /* 0x0000000408087291 */ /* 0x001fe4000f8ec03f */
[----:B------:R-:W-:-:S04]  /*0230*/  UIADD3 UR4, -UR5, 0x100000, URZ ;  /* 0x0010000005047890 */ /* 0x000fc8000fffe13f */
[----:B------:R-:W-:Y:S02]  /*0240*/  USHF.L.U32 UR5, UR4, 0xb, URZ ;  /* 0x0000000b04057899 */ /* 0x000fe4000800063f */
[----:B------:R-:W-:Y:S01]  /*0250*/  USHF.L.U32 UR4, UR4, 0x1, URZ ;  /* 0x0000000104047899 */ /* 0x000fe2000800063f */
[----:B------:R-:W0:Y:S11]  /*0260*/  FENCE.VIEW.ASYNC.S ;  /* 0x00000000000073c6 */ /* 0x000e360000000000 */
[----:B0-----:R0:W1:Y:S01]  /*0270*/  SYNCS.EXCH.64 URZ, [UR8+0x38000], UR4 ;  /* 0x03800004083f75b2 */ /* 0x0010620008000100 */
[----:B------:R0:W2:Y:S01]  /*0280*/  SYNCS.EXCH.64 URZ, [UR8+0x38070], UR6 ;  /* 0x03807006083f75b2 */ /* 0x0000a20008000100 */
[----:B------:R0:W3:Y:S01]  /*0290*/  SYNCS.EXCH.64 URZ, [UR8+0x38008], UR4 ;  /* 0x03800804083f75b2 */ /* 0x0000e20008000100 */
[----:B------:R0:W4:Y:S01]  /*02a0*/  SYNCS.EXCH.64 URZ, [UR8+0x38078], UR6 ;  /* 0x03807806083f75b2 */ /* 0x0001220008000100 */
[----:B------:R0:W0:Y:S01]  /*02b0*/  SYNCS.EXCH.64 URZ, [UR8+0x38010], UR4 ;  /* 0x03801004083f75b2 */ /* 0x0000220008000100 */
        /* <DEDUP_REMOVED lines=23> */
[----:B-1234-:R-:W-:Y:S01]  /*0430*/  NOP ;  /* 0x0000000000007918 */ /* 0x01efe20000000000 */
.L_x_3:
[----:B0-----:R-:W-:Y:S05]  /*0440*/  BSYNC B0 ;  /* 0x0000000000007941 */ /* 0x001fea0003800000 */
.L_x_2:
[----:B------:R-:W-:Y:S01]  /*0450*/  ULDC.64 UR4, c[0x0][0x598] ;  /* 0x0001660000047ab9 */ /* 0x000fe20000000a00 */
[----:B------:R-:W-:Y:S01]  /*0460*/  LOP3.LUT R3, R3, 0xfffffffc, RZ, 0xc0, !PT ;  /* 0xfffffffc03037812 */ /* 0x000fe200078ec0ff */
[----:B------:R-:W-:Y:S01]  /*0470*/  NOP ;  /* 0x0000000000007918 */ /* 0x000fe20000000000 */
[----:B------:R-:W-:Y:S01]  /*0480*/  ISETP.NE.U32.AND P0, PT, RZ, UR4, PT ;  /* 0x00000004ff007c0c */ /* 0x000fe2000bf05070 */
[----:B------:R-:W-:Y:S01]  /*0490*/  NOP ;  /* 0x0000000000007918 */ /* 0x000fe20000000000 */
[----:B------:R-:W-:Y:S01]  /*04a0*/  BAR.SYNC.DEFER_BLOCKING 0x0 ;  /* 0x0000000000007b1d */ /* 0x000fe20000010000 */
[----:B------:R-:W-:Y:S01]  /*04b0*/  IMAD.IADD R6, R2, 0x1, -R3 ;  /* 0x0000000102067824 */ /* 0x000fe200078e0a03 */
[----:B------:R-:W-:Y:S02]  /*04c0*/  ISETP.NE.AND.EX P0, PT, RZ, UR5, PT, P0 ;  /* 0x00000005ff007c0c */ /* 0x000fe4000bf05300 */
[C---:B------:R-:W-:Y:S02]  /*04d0*/  ISETP.NE.AND P2, PT, R7.reuse, 0x1, PT ;  /* 0x000000010700780c */ /* 0x040fe40003f45270 */
[----:B------:R-:W-:Y:S01]  /*04e0*/  LOP3.LUT P1, RZ, R7, R6, RZ, 0xfc, !PT ;  /* 0x0000000607ff7212 */ /* 0x000fe2000782fcff */
[----:B------:R-:W-:-:S03]  /*04f0*/  ULDC.64 UR12, c[0x0][0x208] ;  /* 0x00008200000c7ab9 */ /* 0x000fc60000000a00 */
[----:B------:R-:W-:-:S04]  /*0500*/  SEL R3, RZ, 0x1, P1 ;  /* 0x00000001ff037807 */ /* 0x000fc80000800000 */
[----:B------:R-:W-:Y:S01]  /*0510*/  SEL R3, R3, 0x2, P2 ;  /* 0x0000000203037807 */ /* 0x000fe20001000000 */
[----:B------:R-:W-:Y:S06]  /*0520*/  @!P0 BRA `(.L_x_4) ;  /* 0x00000000001c8947 */ /* 0x000fec0003800000 */
[----:B------:R-:W0:Y:S02]  /*0530*/  LDC.64 R4, c[0x0][0x598] ;  /* 0x00016600ff047b82 */ /* 0x000e240000000a00 */
[----:B0-----:R-:W2:Y:S02]  /*0540*/  LDG.E.64 R4, desc[UR12][R4.64] ;  /* 0x0000000c04047981 */ /* 0x001ea4000c1e1b00 */
[----:B--2---:R-:W-:-:S04]  /*0550*/  ISETP.NE.U32.AND P0, PT, R4, RZ, PT ;  /* 0x000000ff0400720c */ /* 0x004fc80003f05070 */
[----:B------:R-:W-:-:S13]  /*0560*/  ISETP.NE.AND.EX P0, PT, R5, RZ, PT, P0 ;  /* 0x000000ff0500720c */ /* 0x000fda0003f05300 */
[----:B------:R-:W-:Y:S05]  /*0570*/  @!P0 BRA `(.L_x_4) ;  /* 0x0000000000088947 */ /* 0x000fea0003800000 */
[----:B------:R2:W5:Y:S01]  /*0580*/  LD.E R0, desc[UR12][R4.64] ;  /* 0x0000000c04007980 */ /* 0x000562000c101900 */
[----:B------:R-:W-:Y:S05]  /*0590*/  BRA `(.L_x_5) ;  /* 0x0000000000207947 */ /* 0x000fea0003800000 */
.L_x_4:
[----:B------:R-:W-:Y:S02]  /*05a0*/  ULDC.64 UR4, c[0x0][0x588] ;  /* 0x0001620000047ab9 */ /* 0x000fe40000000a00 */
[----:B------:R-:W-:-:S04]  /*05b0*/  ISETP.NE.U32.AND P0, PT, RZ, UR4, PT ;  /* 0x00000004ff007c0c */ /* 0x000fc8000bf05070 */
[----:B------:R-:W-:-:S13]  /*05c0*/  ISETP.NE.AND.EX P0, PT, RZ, UR5, PT, P0 ;  /* 0x00000005ff007c0c */ /* 0x000fda000bf05300 */
[----:B------:R-:W-:Y:S05]  /*05d0*/  @!P0 BRA `(.L_x_6) ;  /* 0x00000000000c8947 */ /* 0x000fea0003800000 */
[----:B------:R-:W0:Y:S02]  /*05e0*/  LDC.64 R4, c[0x0][0x588] ;  /* 0x00016200ff047b82 */ /* 0x000e240000000a00 */
[----:B0-----:R0:W5:Y:S01]  /*05f0*/  LDG.E R0, desc[UR12][R4.64] ;  /* 0x0000000c04007981 */ /* 0x001162000c1e1900 */
[----:B------:R-:W-:Y:S05]  /*0600*/  BRA `(.L_x_5) ;  /* 0x0000000000047947 */ /* 0x000fea0003800000 */
.L_x_6:
[----:B------:R-:W1:Y:S02]  /*0610*/  LDC R0, c[0x0][0x580] ;  /* 0x00016000ff007b82 */ /* 0x000e640000000800 */
.L_x_5:
[----:B------:R-:W-:Y:S02]  /*0620*/  ULDC.64 UR4, c[0x0][0x5a0] ;  /* 0x0001680000047ab9 */ /* 0x000fe40000000a00 */
[----:B------:R-:W-:-:S04]  /*0630*/  ISETP.NE.U32.AND P0, PT, RZ, UR4, PT ;  /* 0x00000004ff007c0c */ /* 0x000fc8000bf05070 */
[----:B------:R-:W-:-:S13]  /*0640*/  ISETP.NE.AND.EX P0, PT, RZ, UR5, PT, P0 ;  /* 0x00000005ff007c0c */ /* 0x000fda000bf05300 */
[----:B------:R-:W-:Y:S05]  /*0650*/  @!P0 BRA `(.L_x_7) ;  /* 0x00000000001c8947 */ /* 0x000fea0003800000 */
[----:B0-2---:R-:W0:Y:S02]  /*0660*/  LDC.64 R4, c[0x0][0x5a0] ;  /* 0x00016800ff047b82 */ /* 0x005e240000000a00 */
[----:B0-----:R-:W2:Y:S02]  /*0670*/  LDG.E.64 R4, desc[UR12][R4.64] ;  /* 0x0000000c04047981 */ /* 0x001ea4000c1e1b00 */
[----:B--2---:R-:W-:-:S04]  /*0680*/  ISETP.NE.U32.AND P0, PT, R4, RZ, PT ;  /* 0x000000ff0400720c */ /* 0x004fc80003f05070 */
[----:B------:R-:W-:-:S13]  /*0690*/  ISETP.NE.AND.EX P0, PT, R5, RZ, PT, P0 ;  /* 0x000000ff0500720c */ /* 0x000fda0003f05300 */
[----:B------:R-:W-:Y:S05]  /*06a0*/  @!P0 BRA `(.L_x_7) ;  /* 0x0000000000088947 */ /* 0x000fea0003800000 */
[----:B------:R0:W5:Y:S01]  /*06b0*/  LD.E R2, desc[UR12][R4.64] ;  /* 0x0000000c04027980 */ /* 0x000162000c101900 */
[----:B------:R-:W-:Y:S05]  /*06c0*/  BRA `(.L_x_8) ;  /* 0x0000000000207947 */ /* 0x000fea0003800000 */
.L_x_7:
[----:B------:R-:W-:Y:S02]  /*06d0*/  ULDC.64 UR4, c[0x0][0x590] ;  /* 0x0001640000047ab9 */ /* 0x000fe40000000a00 */
[----:B------:R-:W-:-:S04]  /*06e0*/  ISETP.NE.U32.AND P0, PT, RZ, UR4, PT ;  /* 0x00000004ff007c0c */ /* 0x000fc8000bf05070 */
[----:B------:R-:W-:-:S13]  /*06f0*/  ISETP.NE.AND.EX P0, PT, RZ, UR5, PT, P0 ;  /* 0x00000005ff007c0c */ /* 0x000fda000bf05300 */
[----:B------:R-:W-:Y:S05]  /*0700*/  @!P0 BRA `(.L_x_9) ;  /* 0x00000000000c8947 */ /* 0x000fea0003800000 */
[----:B0-2---:R-:W0:Y:S02]  /*0710*/  LDC.64 R4, c[0x0][0x590] ;  /* 0x00016400ff047b82 */ /* 0x005e240000000a00 */
[----:B0-----:R4:W5:Y:S01]  /*0720*/  LDG.E R2, desc[UR12][R4.64] ;  /* 0x0000000c04027981 */ /* 0x001962000c1e1900 */
[----:B------:R-:W-:Y:S05]  /*0730*/  BRA `(.L_x_8) ;  /* 0x0000000000047947 */ /* 0x000fea0003800000 */
.L_x_9:
[----:B------:R-:W3:Y:S02]  /*0740*/  LDC R2, c[0x0][0x584] ;  /* 0x00016100ff027b82 */ /* 0x000ee40000000800 */
.L_x_8:
[----:B0-2-4-:R-:W0:Y:S01]  /*0750*/  LDC R4, c[0x0][0x3c4] ;  /* 0x0000f100ff047b82 */ /* 0x015e220000000800 */
[----:B------:R-:W-:-:S07]  /*0760*/  ISETP.NE.AND P0, PT, R7, RZ, PT ;  /* 0x000000ff0700720c */ /* 0x000fce0003f05270 */
[----:B------:R-:W2:Y:S01]  /*0770*/  LDC.64 R10, c[0x0][0x3c8] ;  /* 0x0000f200ff0a7b82 */ /* 0x000ea20000000a00 */
[----:B0-----:R-:W-:-:S05]  /*0780*/  VIADD R4, R4, 0x3f ;  /* 0x0000003f04047836 */ /* 0x001fca0000000000 */
[----:B------:R-:W-:-:S04]  /*0790*/  SHF.R.S32.HI R5, RZ, 0x1f, R4 ;  /* 0x0000001fff057819 */ /* 0x000fc80000011404 */
[----:B------:R-:W-:-:S04]  /*07a0*/  LEA.HI R5, R5, R4, RZ, 0x6 ;  /* 0x0000000405057211 */ /* 0x000fc800078f30ff */
[----:B------:R-:W-:-:S05]  /*07b0*/  SHF.R.S32.HI R5, RZ, 0x6, R5 ;  /* 0x00000006ff057819 */ /* 0x000fca0000011405 */
[----:B--2---:R-:W-:-:S04]  /*07c0*/  IMAD R4, R5, R10, RZ ;  /* 0x0000000a05047224 */ /* 0x004fc800078e02ff */
[----:B------:R-:W-:Y:S01]  /*07d0*/  IMAD R4, R4, R11, RZ ;  /* 0x0000000b04047224 */ /* 0x000fe200078e02ff */
[----:B------:R-:W-:Y:S06]  /*07e0*/  @!P0 BRA `(.L_x_10) ;  /* 0x0000002c00e08947 */ /* 0x000fec0003800000 */
[----:B------:R-:W-:-:S13]  /*07f0*/  ISETP.NE.AND P0, PT, R7, 0x1, PT ;  /* 0x000000010700780c */ /* 0x000fda0003f05270 */
[----:B------:R-:W-:Y:S05]  /*0800*/  @P0 EXIT ;  /* 0x000000000000094d */ /* 0x000fea0003800000 */
[----:B------:R-:W-:Y:S01]  /*0810*/  ISETP.GE.AND P0, PT, R4, 0x1, PT ;  /* 0x000000010400780c */ /* 0x000fe20003f06270 */
[----:B------:R-:W-:Y:S01]  /*0820*/  UMOV UR4, URZ ;  /* 0x0000003f00047c82 */ /* 0x000fe20008000000 */
[----:B------:R-:W-:Y:S02]  /*0830*/  CS2R R54, SRZ ;  /* 0x0000000000367805 */ /* 0x000fe4000001ff00 */
[----:B------:R-:W-:Y:S02]  /*0840*/  CS2R R24, SRZ ;  /* 0x0000000000187805 */ /* 0x000fe4000001ff00 */
[----:B------:R-:W-:Y:S02]  /*0850*/  CS2R R26, SRZ ;  /* 0x00000000001a7805 */ /* 0x000fe4000001ff00 */
[----:B------:R-:W-:Y:S02]  /*0860*/  CS2R R28, SRZ ;  /* 0x00000000001c7805 */ /* 0x000fe4000001ff00 */
[----:B------:R-:W-:-:S02]  /*0870*/  CS2R R30, SRZ ;  /* 0x00000000001e7805 */ /* 0x000fc4000001ff00 */
[----:B------:R-:W-:Y:S02]  /*0880*/  CS2R R32, SRZ ;  /* 0x0000000000207805 */ /* 0x000fe4000001ff00 */
        /* <DEDUP_REMOVED lines=9> */
[----:B------:R-:W-:Y:S01]  /*0920*/  CS2R R52, SRZ ;  /* 0x0000000000347805 */ /* 0x000fe2000001ff00 */
[----:B------:R-:W-:Y:S06]  /*0930*/  @!P0 BRA `(.L_x_11) ;  /* 0x0000000000a48947 */ /* 0x000fec0003800000 */
[----:B------:R-:W-:-:S04]  /*0940*/  LOP3.LUT R5, R3, 0x1, RZ, 0xfc, !PT ;  /* 0x0000000103057812 */ /* 0x000fc800078efcff */
[----:B------:R-:W-:-:S13]  /*0950*/  ISETP.NE.AND P0, PT, R5, 0x3, PT ;  /* 0x000000030500780c */ /* 0x000fda0003f05270 */
[----:B------:R-:W-:Y:S05]  /*0960*/  @!P0 BRA `(.L_x_12) ;  /* 0x0000000000048947 */ /* 0x000fea0003800000 */
[----:B------:R-:W-:Y:S01]  /*0970*/  BPT.TRAP 0x1 ;  /* 0x000000040000795c */ /* 0x000fe20000300000 */
.L_x_12:
[----:B------:R-:W0:Y:S01]  /*0980*/  S2UR UR5, SR_CgaCtaId ;  /* 0x00000000000579c3 */ /* 0x000e220000008800 */
[----:B------:R-:W-:Y:S01]  /*0990*/  SHF.L.U32 R5, RZ, 0x1f, RZ ;  /* 0x0000001fff057819 */ /* 0x000fe200000006ff */
[----:B------:R-:W-:Y:S02]  /*09a0*/  UMOV UR4, 0x400 ;  /* 0x0000040000047882 */ /* 0x000fe40000000000 */
[----:B0-----:R-:W-:-:S12]  /*09b0*/  ULEA UR5, UR5, UR4, 0x18 ;  /* 0x0000000405057291 */ /* 0x001fd8000f8ec03f */
.L_x_13:
[----:B0-----:R-:W-:-:S04]  /*09c0*/  IMAD.U32 R6, RZ, RZ, UR5 ;  /* 0x00000005ff067e24 */ /* 0x001fc8000f8e00ff */
[----:B------:R0:W2:Y:S03]  /*09d0*/  SYNCS.PHASECHK.TRANS64.TRYWAIT P0, [R6+URZ+0x38000], R5 ;  /* 0x03800005060075a7 */ /* 0x0000a6000800017f */
[----:B--2---:R-:W-:Y:S05]  /*09e0*/  @!P0 NANOSLEEP.SYNCS 0x989680 ;  /* 0x009896800000895d */ /* 0x004fea0003900000 */
[----:B------:R-:W2:Y:S02]  /*09f0*/  @!P0 SYNCS.PHASECHK.TRANS64 P0, [R6+URZ+0x38000], R5 ;  /* 0x03800005060085a7 */ /* 0x000ea4000800007f */
[----:B--2---:R-:W-:Y:S05]  /*0a00*/  @!P0 BRA `(.L_x_13) ;  /* 0xfffffffc00ec8947 */ /* 0x004fea000383ffff */
[----:B------:R-:W-:Y:S01]  /*0a10*/  USHF.R.U32.HI UR4, URZ, 0x4, UR5 ;  /* 0x000000043f047899 */ /* 0x000fe20008011605 */
[----:B------:R-:W-:Y:S01]  /*0a20*/  WARPGROUP.ARRIVE ;  /* 0x00000000000079c5 */ /* 0x000fe20000000000 */
[----:B------:R-:W-:Y:S02]  /*0a30*/  UIADD3 UR5, UR5, 0x1c000, URZ ;  /* 0x0001c00005057890 */ /* 0x000fe4000fffe03f */
[----:B------:R-:W-:Y:S02]  /*0a40*/  ULOP3.LUT UR4, UR4, 0x3fff, URZ, 0xc0, !UPT ;  /* 0x00003fff04047892 */ /* 0x000fe4000f8ec03f */
[----:B------:R-:W-:Y:S02]  /*0a50*/  USHF.R.U32.HI UR5, URZ, 0x4, UR5 ;  /* 0x000000043f057899 */ /* 0x000fe40008011605 */
[----:B------:R-:W-:Y:S02]  /*0a60*/  ULOP3.LUT UR9, UR4, 0x10000, URZ, 0xfc, !UPT ;  /* 0x0001000004097892 */ /* 0x000fe4000f8efc3f */
[----:B------:R-:W-:Y:S01]  /*0a70*/  ULOP3.LUT UR8, UR5, 0x3fff, URZ, 0xc0, !UPT ;  /* 0x00003fff05087892 */ /* 0x000fe2000f8ec03f */
[----:B------:R-:W-:-:S02]  /*0a80*/  UMOV UR7, 0x40000040 ;  /* 0x4000004000077882 */ /* 0x000fc40000000000 */
[----:B------:R-:W-:Y:S02]  /*0a90*/  UMOV UR5, 0x40000040 ;  /* 0x4000004000057882 */ /* 0x000fe40000000000 */
[----:B------:R-:W-:Y:S02]  /*0aa0*/  UMOV UR4, UR9 ;  /* 0x0000000900047c82 */ /* 0x000fe40008000000 */
[----:B------:R-:W-:Y:S02]  /*0ab0*/  UMOV UR6, UR8 ;  /* 0x0000000800067c82 */ /* 0x000fe40008000000 */
[----:B------:R-:W-:Y:S01]  /*0ac0*/  HGMMA.64x64x16.F32 R24, gdesc[UR4].tnspB, RZ, !UPT ;  /* 0x40e00000041879f0 */ /* 0x000fe2000c7008ff */
[----:B------:R-:W-:Y:S02]  /*0ad0*/  UIADD3 UR4, UR9, 0x2, URZ ;  /* 0x0000000209047890 */ /* 0x000fe4000fffe03f */
[----:B------:R-:W-:Y:S01]  /*0ae0*/  UIADD3 UR6, UR8, 0x80, URZ ;  /* 0x0000008008067890 */ /* 0x000fe2000fffe03f */
[----:B------:R-:W-:Y:S01]  /*0af0*/  UMOV UR5, 0x40000040 ;  /* 0x4000004000057882 */ /* 0x000fe20000000000 */
[----:B------:R-:W-:-:S07]  /*0b00*/  UMOV UR7, 0x40000040 ;  /* 0x4000004000077882 */ /* 0x000fce0000000000 */
[----:B------:R-:W-:Y:S01]  /*0b10*/  HGMMA.64x64x16.F32 R24, gdesc[UR4].tnspB, R24 ;  /* 0x40e00000041879f0 */ /* 0x000fe20008700818 */
        /* <DEDUP_REMOVED lines=9> */
[----:B------:R-:W-:Y:S01]  /*0bb0*/  HGMMA.64x64x16.F32 R24, gdesc[UR4].tnspB, R24, gsb0 ;  /* 0x40e00000041879f0 */ /* 0x000fe20008000818 */
[----:B------:R-:W-:-:S05]  /*0bc0*/  UMOV UR4, 0x1 ;  /* 0x0000000100047882 */ /* 0x000fca0000000000 */
.L_x_11:
[----:B0-----:R-:W-:-:S05]  /*0bd0*/  VIMNMX R5, R4, 0x1, PT ;  /* 0x0000000104057848 */ /* 0x001fca0003fe0100 */
[----:B------:R-:W-:-:S05]  /*0be0*/  IMAD.IADD R6, R4, 0x1, -R5 ;  /* 0x0000000104067824 */ /* 0x000fca00078e0a05 */
[----:B------:R-:W-:-:S13]  /*0bf0*/  ISETP.GE.AND P0, PT, R6, 0x1, PT ;  /* 0x000000010600780c */ /* 0x000fda0003f06270 */
[----:B------:R-:W-:Y:S05]  /*0c00*/  @!P0 BRA `(.L_x_14) ;  /* 0x0000000400148947 */ /* 0x000fea0003800000 */
[----:B------:R-:W0:Y:S01]  /*0c10*/  S2UR UR6, SR_CgaCtaId ;  /* 0x00000000000679c3 */ /* 0x000e220000008800 */
[----:B------:R-:W-:Y:S01]  /*0c20*/  UMOV UR5, 0x400 ;  /* 0x0000040000057882 */ /* 0x000fe20000000000 */
[----:B------:R-:W-:Y:S01]  /*0c30*/  LOP3.LUT R10, R3, 0x1, RZ, 0xfc, !PT ;  /* 0x00000001030a7812 */ /* 0x000fe200078efcff */
[----:B------:R-:W-:Y:S01]  /*0c40*/  IMAD.MOV.U32 R9, RZ, RZ, RZ ;  /* 0x000000ffff097224 */ /* 0x000fe200078e00ff */
[----:B------:R-:W-:Y:S01]  /*0c50*/  UISETP.NE.U32.AND UP0, UPT, UR4, URZ, UPT ;  /* 0x0000003f0400728c */ /* 0x000fe2000bf05070 */
[----:B------:R-:W-:Y:S01]  /*0c60*/  IMAD.MOV.U32 R5, RZ, RZ, R6 ;  /* 0x000000ffff057224 */ /* 0x000fe200078e0006 */
[----:B0-----:R-:W-:-:S04]  /*0c70*/  ULEA UR14, UR6, UR5, 0x18 ;  /* 0x00000005060e7291 */ /* 0x001fc8000f8ec03f */
[----:B------:R-:W-:Y:S02]  /*0c80*/  USHF.R.U32.HI UR5, URZ, 0x4, UR14 ;  /* 0x000000043f057899 */ /* 0x000fe4000801160e */
[----:B------:R-:W-:Y:S02]  /*0c90*/  UIADD3 UR6, UR14, 0x1c000, URZ ;  /* 0x0001c0000e067890 */ /* 0x000fe4000fffe03f */
[----:B------:R-:W-:Y:S02]  /*0ca0*/  ULOP3.LUT UR5, UR5, 0x3fff, URZ, 0xc0, !UPT ;  /* 0x00003fff05057892 */ /* 0x000fe4000f8ec03f */
[----:B------:R-:W-:Y:S02]  /*0cb0*/  USHF.R.U32.HI UR6, URZ, 0x4, UR6 ;  /* 0x000000043f067899 */ /* 0x000fe40008011606 */
[----:B------:R-:W-:Y:S02]  /*0cc0*/  ULOP3.LUT UR15, UR5, 0x10000, URZ, 0xfc, !UPT ;  /* 0x00010000050f7892 */ /* 0x000fe4000f8efc3f */
[----:B------:R-:W-:Y:S01]  /*0cd0*/  ULOP3.LUT UR16, UR6, 0x3fff, URZ, 0xc0, !UPT ;  /* 0x00003fff06107892 */ /* 0x000fe2000f8ec03f */
[----:B------:R-:W-:-:S11]  /*0ce0*/  UMOV UR5, URZ ;  /* 0x0000003f00057c82 */ /* 0x000fd60008000000 */
.L_x_19:
[----:B------:R-:W-:-:S13]  /*0cf0*/  ISETP.NE.AND P1, PT, R10, 0x3, PT ;  /* 0x000000030a00780c */ /* 0x000fda0003f25270 */
[----:B0-----:R-:W-:Y:S05]  /*0d00*/  @!P1 BRA `(.L_x_15) ;  /* 0x0000000000049947 */ /* 0x001fea0003800000 */
[----:B------:R-:W-:Y:S01]  /*0d10*/  BPT.TRAP 0x1 ;  /* 0x000000040000795c */ /* 0x000fe20000300000 */
.L_x_15:
[----:B------:R-:W-:Y:S01]  /*0d20*/  SHF.L.U32 R7, R9, 0x1f, RZ ;  /* 0x0000001f09077819 */ /* 0x000fe200000006ff */
[----:B------:R-:W-:-:S12]  /*0d30*/  ULEA UR6, UR4, UR14, 0x3 ;  /* 0x0000000e04067291 */ /* 0x000fd8000f8e183f */
.L_x_16:
[----:B0-----:R-:W-:-:S04]  /*0d40*/  IMAD.U32 R8, RZ, RZ, UR6 ;  /* 0x00000006ff087e24 */ /* 0x001fc8000f8e00ff */
[----:B------:R0:W2:Y:S03]  /*0d50*/  SYNCS.PHASECHK.TRANS64.TRYWAIT P0, [R8+URZ+0x38000], R7 ;  /* 0x03800007080075a7 */ /* 0x0000a6000800017f */
[----:B--2---:R-:W-:Y:S05]  /*0d60*/  @!P0 NANOSLEEP.SYNCS 0x989680 ;  /* 0x009896800000895d */ /* 0x004fea0003900000 */
[----:B------:R-:W2:Y:S02]  /*0d70*/  @!P0 SYNCS.PHASECHK.TRANS64 P0, [R8+URZ+0x38000], R7 ;  /* 0x03800007080085a7 */ /* 0x000ea4000800007f */
[----:B--2---:R-:W-:Y:S05]  /*0d80*/  @!P0 BRA `(.L_x_16) ;  /* 0xfffffffc00ec8947 */ /* 0x004fea000383ffff */
[----:B------:R-:W-:Y:S01]  /*0d90*/  ULEA UR6, UR4, UR15, 0x9 ;  /* 0x0000000f04067291 */ /* 0x000fe2000f8e483f */
[----:B------:R-:W-:Y:S01]  /*0da0*/  WARPGROUP.ARRIVE ;  /* 0x00000000000079c5 */ /* 0x000fe20000000000 */
[----:B------:R-:W-:Y:S01]  /*0db0*/  ULEA UR7, UR4, UR16, 0x9 ;  /* 0x0000001004077291 */ /* 0x000fe2000f8e483f */
[----:B------:R-:W-:Y:S01]  /*0dc0*/  UMOV UR9, 0x40000040 ;  /* 0x4000004000097882 */ /* 0x000fe20000000000 */
[----:B------:R-:W-:-:S03]  /*0dd0*/  UMOV UR11, 0x40000040 ;  /* 0x40000040000b7882 */ /* 0x000fc60000000000 */
[----:B------:R-:W-:Y:S02]  /*0de0*/  UMOV UR8, UR6 ;  /* 0x0000000600087c82 */ /* 0x000fe40008000000 */
[----:B------:R-:W-:Y:S02]  /*0df0*/  UMOV UR10, UR7 ;  /* 0x00000007000a7c82 */ /* 0x000fe40008000000 */
[----:B------:R-:W-:Y:S01]  /*0e00*/  HGMMA.64x64x16.F32 R24, gdesc[UR8].tnspB, R24, UP0 ;  /* 0x40e00000081879f0 */ /* 0x000fe2000bf00818 */
        /* <DEDUP_REMOVED lines=14> */
[----:B------:R-:W-:Y:S03]  /*0ef0*/  HGMMA.64x64x16.F32 R24, gdesc[UR8].tnspB, R24, gsb0 ;  /* 0x40e00000081879f0 */ /* 0x000fe60008000818 */
[----:B------:R-:W-:Y:S02]  /*0f00*/  WARPGROUP.DEPBAR.LE gsb0, 0x1 ;  /* 0x00008000000079c5 */ /* 0x000fe40000010100 */
[----:B------:R-:W-:Y:S05]  /*0f10*/  @!P1 BRA `(.L_x_17) ;  /* 0x0000000000049947 */ /* 0x000fea0003800000 */
[----:B------:R-:W-:Y:S01]  /*0f20*/  BPT.TRAP 0x1 ;  /* 0x000000040000795c */ /* 0x000fe20000300000 */
.L_x_17:
[----:B------:R-:W-:Y:S01]  /*0f30*/  ULEA UR6, UR5, UR14, 0x3 ;  /* 0x0000000e05067291 */ /* 0x000fe2000f8e183f */
[----:B------:R-:W-:-:S03]  /*0f40*/  ISETP.GT.U32.AND P0, PT, R3, 0x1, PT ;  /* 0x000000010300780c */ /* 0x000fc60003f04070 */
[----:B------:R-:W-:-:S04]  /*0f50*/  UIADD3 UR6, UR6, 0x38070, URZ ;  /* 0x0003807006067890 */ /* 0x000fc8000fffe03f */
[----:B------:R-:W-:-:S09]  /*0f60*/  UPRMT UR6, URZ, 0x654, UR6 ;  /* 0x000006543f067896 */ /* 0x000fd20008000006 */
[----:B------:R-:W-:Y:S01]  /*0f70*/  SYNCS.ARRIVE.TRANS64.RED.A1T0 RZ, [UR6], RZ ;  /* 0x000000ffffff79a7 */ /* 0x000fe20008100406 */
[----:B------:R-:W-:Y:S05]  /*0f80*/  @P0 BRA `(.L_x_18) ;  /* 0x0000000000040947 */ /* 0x000fea0003800000 */
[----:B------:R-:W-:Y:S01]  /*0f90*/  BPT.TRAP 0x1 ;  /* 0x000000040000795c */ /* 0x000fe20000300000 */
.L_x_18:
[----:B------:R-:W-:Y:S01]  /*0fa0*/  UIADD3 UR4, UR4, 0x1, URZ ;  /* 0x0000000104047890 */ /* 0x000fe2000fffe03f */
[C---:B------:R-:W-:Y:S01]  /*0fb0*/  ISETP.GT.AND P0, PT, R5.reuse, 0x1, PT ;  /* 0x000000010500780c */ /* 0x040fe20003f04270 */
[----:B------:R-:W-:Y:S01]  /*0fc0*/  UIADD3 UR5, UR5, 0x1, URZ ;  /* 0x0000000105057890 */ /* 0x000fe2000fffe03f */
[----:B------:R-:W-:Y:S01]  /*0fd0*/  VIADD R5, R5, 0xffffffff ;  /* 0xffffffff05057836 */ /* 0x000fe20000000000 */
[----:B------:R-:W-:Y:S02]  /*0fe0*/  UISETP.NE.AND UP0, UPT, UR4, 0xe, UPT ;  /* 0x0000000e0400788c */ /* 0x000fe4000bf05270 */
[----:B------:R-:W-:Y:S02]  /*0ff0*/  UISETP.NE.AND UP1, UPT, UR5, 0xe, UPT ;  /* 0x0000000e0500788c */ /* 0x000fe4000bf25270 */
[----:B------:R-:W-:Y:S02]  /*1000*/  USEL UR6, URZ, 0x1, UP0 ;  /* 0x000000013f067887 */ /* 0x000fe40008000000 */
[----:B------:R-:W-:-:S02]  /*1010*/  USEL UR4, UR4, URZ, UP0 ;  /* 0x0000003f04047287 */ /* 0x000fc40008000000 */
[----:B------:R-:W-:Y:S02]  /*1020*/  USEL UR5, UR5, URZ, UP1 ;  /* 0x0000003f05057287 */ /* 0x000fe40008800000 */
[----:B------:R-:W-:Y:S01]  /*1030*/  UPLOP3.LUT UP0, UPT, UPT, UPT, UPT, 0x80, 0x0 ;  /* 0x000000000000789c */ /* 0x000fe20003f0f070 */
[----:B------:R-:W-:Y:S01]  /*1040*/  LOP3.LUT R9, R9, UR6, RZ, 0x3c, !PT ;  /* 0x0000000609097c12 */ /* 0x000fe2000f8e3cff */
[----:B------:R-:W-:Y:S09]  /*1050*/  @P0 BRA `(.L_x_19) ;  /* 0xfffffffc00240947 */ /* 0x000ff2000383ffff */
.L_x_14:
[----:B------:R-:W-:Y:S01]  /*1060*/  ISETP.GE.AND P0, PT, R4, 0x1, PT ;  /* 0x000000010400780c */ /* 0x000fe20003f06270 */
[----:B------:R-:W-:-:S12]  /*1070*/  WARPGROUP.DEPBAR.LE gsb0, 0x0 ;  /* 0x00008000000079c5 */ /* 0x000fd80000010000 */
[----:B------:R-:W-:Y:S05]  /*1080*/  @!P0 BRA `(.L_x_20) ;  /* 0x0000000000488947 */ /* 0x000fea0003800000 */
[----:B------:R-:W-:-:S04]  /*1090*/  LOP3.LUT R4, R3, 0x1, RZ, 0xfc, !PT ;  /* 0x0000000103047812 */ /* 0x000fc800078efcff */
[----:B------:R-:W-:-:S13]  /*10a0*/  ISETP.NE.AND P0, PT, R4, 0x3, PT ;  /* 0x000000030400780c */ /* 0x000fda0003f05270 */
[----:B------:R-:W-:Y:S05]  /*10b0*/  @!P0 BRA `(.L_x_21) ;  /* 0x0000000000048947 */ /* 0x000fea0003800000 */
[----:B------:R-:W-:Y:S01]  /*10c0*/  BPT.TRAP 0x1 ;  /* 0x000000040000795c */ /* 0x000fe20000300000 */
.L_x_21:
[----:B0-----:R-:W0:Y:S01]  /*10d0*/  S2R R7, SR_CgaCtaId ;  /* 0x0000000000077919 */ /* 0x001e220000008800 */
[----:B------:R-:W-:Y:S02]  /*10e0*/  SHF.R.U32.HI R4, RZ, 0x1, R6 ;  /* 0x00000001ff047819 */ /* 0x000fe40000011606 */
[----:B------:R-:W-:-:S03]  /*10f0*/  ISETP.GT.U32.AND P0, PT, R3, 0x1, PT ;  /* 0x000000010300780c */ /* 0x000fc60003f04070 */
[----:B------:R-:W-:Y:S01]  /*1100*/  IMAD.WIDE.U32 R4, R4, -0x6db6db6d, RZ ;  /* 0x9249249304047825 */ /* 0x000fe200078e00ff */
[----:B------:R-:W-:-:S04]  /*1110*/  MOV R4, 0x400 ;  /* 0x0000040000047802 */ /* 0x000fc80000000f00 */
[----:B------:R-:W-:-:S05]  /*1120*/  SHF.R.U32.HI R5, RZ, 0x2, R5 ;  /* 0x00000002ff057819 */ /* 0x000fca0000011605 */
[----:B------:R-:W-:Y:S01]  /*1130*/  IMAD R6, R5, -0xe, R6 ;  /* 0xfffffff205067824 */ /* 0x000fe200078e0206 */
[----:B0-----:R-:W-:-:S05]  /*1140*/  LEA R7, R7, R4, 0x18 ;  /* 0x0000000407077211 */ /* 0x001fca00078ec0ff */
[----:B------:R-:W-:-:S04]  /*1150*/  IMAD R6, R6, 0x8, R7 ;  /* 0x0000000806067824 */ /* 0x000fc800078e0207 */
[----:B------:R-:W-:-:S05]  /*1160*/  VIADD R6, R6, 0x38070 ;  /* 0x0003807006067836 */ /* 0x000fca0000000000 */
[----:B------:R-:W-:-:S04]  /*1170*/  PRMT R6, RZ, 0x654, R6 ;  /* 0x00000654ff067816 */ /* 0x000fc80000000006 */
[----:B------:R2:W-:Y:S01]  /*1180*/  SYNCS.ARRIVE.TRANS64.RED.A1T0 RZ, [R6+URZ], RZ ;  /* 0x000000ff06ff79a7 */ /* 0x0005e2000810043f */
[----:B------:R-:W-:Y:S05]  /*1190*/  @P0 BRA `(.L_x_20) ;  /* 0x0000000000040947 */ /* 0x000fea0003800000 */
[----:B------:R-:W-:Y:S01]  /*11a0*/  BPT.TRAP 0x1 ;  /* 0x000000040000795c */ /* 0x000fe20000300000 */
.L_x_20:
[----:B------:R-:W4:Y:S01]  /*11b0*/  S2R R4, SR_TID.X ;  /* 0x0000000000047919 */ /* 0x000f220000002100 */
[----:B------:R-:W-:Y:S01]  /*11c0*/  ULDC.64 UR4, c[0x0][0x280] ;  /* 0x0000a00000047ab9 */ /* 0x000fe20000000a00 */
[----:B------:R-:W0:Y:S01]  /*11d0*/  S2R R9, SR_CTAID.Y ;  /* 0x0000000000097919 */ /* 0x000e220000002600 */
[----:B------:R-:W1:Y:S01]  /*11e0*/  S2R R11, SR_CTAID.X ;  /* 0x00000000000b7919 */ /* 0x000e620000002500 */
[----:B----4-:R-:W-:-:S04]  /*11f0*/  SHF.R.S32.HI R3, RZ, 0x1f, R4 ;  /* 0x0000001fff037819 */ /* 0x010fc80000011404 */
[----:B------:R-:W-:Y:S01]  /*1200*/  LEA.HI R3, R3, R4, RZ, 0x7 ;  /* 0x0000000403037211 */ /* 0x000fe200078f38ff */
[----:B0-----:R-:W-:-:S03]  /*1210*/  IMAD.SHL.U32 R9, R9, 0x40, RZ ;  /* 0x0000004009097824 */ /* 0x001fc600078e00ff */
[----:B------:R-:W-:Y:S02]  /*1220*/  LOP3.LUT R3, R3, 0xffffff80, RZ, 0xc0, !PT ;  /* 0xffffff8003037812 */ /* 0x000fe400078ec0ff */
[----:B------:R-:W-:-:S03]  /*1230*/  ISETP.GE.AND P0, PT, R9, UR5, PT ;  /* 0x0000000509007c0c */ /* 0x000fc6000bf06270 */
[----:B------:R-:W-:Y:S02]  /*1240*/  IMAD.IADD R5, R4, 0x1, -R3 ;  /* 0x0000000104057824 */ /* 0x000fe400078e0a03 */
[----:B-1----:R-:W-:-:S03]  /*1250*/  IMAD.SHL.U32 R3, R11, 0x40, RZ ;  /* 0x000000400b037824 */ /* 0x002fc600078e00ff */
[----:B------:R-:W-:Y:S02]  /*1260*/  SHF.R.S32.HI R8, RZ, 0x1f, R5 ;  /* 0x0000001fff087819 */ /* 0x000fe40000011405 */
[----:B------:R-:W-:Y:S02]  /*1270*/  ISETP.GE.OR P0, PT, R3, UR4, P0 ;  /* 0x0000000403007c0c */ /* 0x000fe40008706670 */
[----:B------:R-:W-:-:S04]  /*1280*/  LEA.HI R4, R8, R5, RZ, 0x2 ;  /* 0x0000000508047211 */ /* 0x000fc800078f10ff */
[--C-:B------:R-:W-:Y:S02]  /*1290*/  SHF.R.S32.HI R12, RZ, 0x2, R4.reuse ;  /* 0x00000002ff0c7819 */ /* 0x100fe40000011404 */
[----:B------:R-:W-:-:S04]  /*12a0*/  SHF.R.S32.HI R7, RZ, 0x1f, R4 ;  /* 0x0000001fff077819 */ /* 0x000fc80000011404 */
[----:B------:R-:W-:-:S04]  /*12b0*/  LEA.HI R7, R7, R12, RZ, 0x3 ;  /* 0x0000000c07077211 */ /* 0x000fc800078f18ff */
[----:B------:R-:W-:Y:S01]  /*12c0*/  LOP3.LUT R13, R7, 0xfffffff8, RZ, 0xc0, !PT ;  /* 0xfffffff8070d7812 */ /* 0x000fe200078ec0ff */
[----:B------:R-:W-:Y:S06]  /*12d0*/  @P0 EXIT ;  /* 0x000000000000094d */ /* 0x000fec0003800000 */
[----:B--2---:R-:W0:Y:S01]  /*12e0*/  LDC.64 R6, c[0x0][0x5d0] ;  /* 0x00017400ff067b82 */ /* 0x004e220000000a00 */
[----:B------:R-:W-:Y:S01]  /*12f0*/  LOP3.LUT R10, R4, 0x7ffffffc, RZ, 0xc0, !PT ;  /* 0x7ffffffc040a7812 */ /* 0x000fe200078ec0ff */
[----:B------:R-:W-:Y:S01]  /*1300*/  IMAD.IADD R4, R12, 0x1, -R13 ;  /* 0x000000010c047824 */ /* 0x000fe200078e0a0d */
[----:B------:R-:W-:Y:S02]  /*1310*/  LEA.HI R8, R8, R5, RZ, 0x5 ;  /* 0x0000000508087211 */ /* 0x000fe400078f28ff */
[----:B---3-5:R-:W-:Y:S01]  /*1320*/  FSETP.NEU.AND P1, PT, R2, RZ, PT ;  /* 0x000000ff0200720b */ /* 0x028fe20003f2d000 */
[----:B------:R-:W-:Y:S01]  /*1330*/  IMAD.IADD R10, R5, 0x1, -R10 ;  /* 0x00000001050a7824 */ /* 0x000fe200078e0a0a */
[----:B------:R-:W-:Y:S02]  /*1340*/  SHF.R.S32.HI R5, RZ, 0x1f, R4 ;  /* 0x0000001fff057819 */ /* 0x000fe40000011404 */
[----:B------:R-:W-:Y:S01]  /*1350*/  SHF.R.S32.HI R13, RZ, 0x5, R8 ;  /* 0x00000005ff0d7819 */ /* 0x000fe20000011408 */
[----:B------:R-:W-:-:S02]  /*1360*/  IMAD.SHL.U32 R12, R10, 0x2, RZ ;  /* 0x000000020a0c7824 */ /* 0x000fc400078e00ff */
[----:B------:R-:W-:-:S03]  /*1370*/  IMAD.WIDE R10, R11, 0x40, R4 ;  /* 0x000000400b0a7825 */ /* 0x000fc600078e0204 */
[----:B------:R-:W-:Y:S01]  /*1380*/  SHF.R.S32.HI R14, RZ, 0x1f, R12 ;  /* 0x0000001fff0e7819 */ /* 0x000fe2000001140c */
[----:B------:R-:W-:Y:S01]  /*1390*/  IMAD R5, R13, -0x10, -R3 ;  /* 0xfffffff00d057824 */ /* 0x000fe200078e0a03 */
[----:B------:R-:W-:Y:S01]  /*13a0*/  IADD3 R8, P0, R9, R12, RZ ;  /* 0x0000000c09087210 */ /* 0x000fe20007f1e0ff */
[----:B------:R-:W-:Y:S01]  /*13b0*/  IMAD.WIDE R10, R13, 0x10, R10 ;  /* 0x000000100d0a7825 */ /* 0x000fe200078e020a */
[----:B------:R-:W-:Y:S02]  /*13c0*/  IADD3 R3, -R12, UR5, -R9 ;  /* 0x000000050c037c10 */ /* 0x000fe4000fffe909 */
[----:B------:R-:W-:Y:S02]  /*13d0*/  LEA.HI.X.SX32 R9, R9, R14, 0x1, P0 ;  /* 0x0000000e09097211 */ /* 0x000fe400000f0eff */
[----:B------:R-:W-:Y:S01]  /*13e0*/  IADD3 R4, R5, UR4, -R4 ;  /* 0x0000000405047c10 */ /* 0x000fe2000fffe804 */
[-C--:B0-----:R-:W-:Y:S01]  /*13f0*/  IMAD R5, R11, R6.reuse, RZ ;  /* 0x000000060b057224 */ /* 0x081fe200078e02ff */
[----:B------:R-:W-:Y:S01]  /*1400*/  ISETP.GT.AND P0, PT, R3, RZ, PT ;  /* 0x000000ff0300720c */ /* 0x000fe20003f04270 */
[----:B------:R-:W-:Y:S01]  /*1410*/  IMAD.WIDE.U32 R12, R10, R6, R8 ;  /* 0x000000060a0c7225 */ /* 0x000fe200078e0008 */
[----:B------:R-:W-:-:S02]  /*1420*/  SHF.L.U64.HI R16, R6, 0x3, R7 ;  /* 0x0000000306107819 */ /* 0x000fc40000010207 */
[----:B------:R-:W-:Y:S01]  /*1430*/  ISETP.GT.AND P2, PT, R4, RZ, P0 ;  /* 0x000000ff0400720c */ /* 0x000fe20000744270 */
[----:B------:R-:W-:Y:S02]  /*1440*/  IMAD R5, R10, R7, R5 ;  /* 0x000000070a057224 */ /* 0x000fe400078e0205 */
[----:B------:R-:W-:Y:S02]  /*1450*/  IMAD.SHL.U32 R17, R6, 0x8, RZ ;  /* 0x0000000806117824 */ /* 0x000fe400078e00ff */
[----:B------:R-:W-:Y:S01]  /*1460*/  IMAD.IADD R19, R13, 0x1, R5 ;  /* 0x000000010d137824 */ /* 0x000fe200078e0205 */
[----:B------:R-:W-:Y:S07]  /*1470*/  @!P1 BRA `(.L_x_22) ;  /* 0x00000018001c9947 */ /* 0x000fee0003800000 */
[----:B------:R-:W-:Y:S01]  /*1480*/  ULDC.64 UR6, c[0x0][0x5b0] ;  /* 0x00016c0000067ab9 */ /* 0x000fe20000000a00 */
[----:B------:R-:W-:Y:S01]  /*1490*/  ULDC.64 UR8, c[0x0][0x5a8] ;  /* 0x00016a0000087ab9 */ /* 0x000fe20000000a00 */
[----:B------:R-:W-:Y:S01]  /*14a0*/  IMAD R5, R11, UR6, RZ ;  /* 0x000000060b057c24 */ /* 0x000fe2000f8e02ff */
[----:B------:R-:W-:Y:S01]  /*14b0*/  ULDC.64 UR4, c[0x0][0x5c8] ;  /* 0x0001720000047ab9 */ /* 0x000fe20000000a00 */
[----:B------:R-:W-:-:S04]  /*14c0*/  IMAD.WIDE.U32 R14, R10, UR6, R8 ;  /* 0x000000060a0e7c25 */ /* 0x000fc8000f8e0008 */
[----:B------:R-:W-:Y:S01]  /*14d0*/  IMAD R5, R10, UR7, R5 ;  /* 0x000000070a057c24 */ /* 0x000fe2000f8e0205 */
[----:B------:R-:W-:-:S03]  /*14e0*/  LEA R6, P1, R14, UR8, 0x1 ;  /* 0x000000080e067c11 */ /* 0x000fc6000f8208ff */
[----:B------:R-:W-:-:S05]  /*14f0*/  IMAD.IADD R7, R15, 0x1, R5 ;  /* 0x000000010f077824 */ /* 0x000fca00078e0205 */
[----:B------:R-:W-:-:S05]  /*1500*/  LEA.HI.X R7, R14, UR9, R7, 0x1, P1 ;  /* 0x000000090e077c11 */ /* 0x000fca00088f0c07 */
[----:B------:R-:W2:Y:S01]  /*1510*/  @P2 LDG.E.LTC128B.U16 R13, desc[UR12][R6.64] ;  /* 0x0000000c060d2981 */ /* 0x000ea2000c1e1520 */
[----:B------:R-:W-:Y:S01]  /*1520*/  LEA R14, P4, R12, UR4, 0x1 ;  /* 0x000000040c0e7c11 */ /* 0x000fe2000f8808ff */
[----:B------:R-:W-:Y:S01]  /*1530*/  BSSY B0, `(.L_x_23) ;  /* 0x000000d000007945 */ /* 0x000fe20003800000 */
[----:B------:R-:W-:-:S04]  /*1540*/  ISETP.GT.AND P1, PT, R3, 0x1, PT ;  /* 0x000000010300780c */ /* 0x000fc80003f24270 */
[----:B------:R-:W-:Y:S01]  /*1550*/  ISETP.GT.AND P3, PT, R4, RZ, P1 ;  /* 0x000000ff0400720c */ /* 0x000fe20000f64270 */
[----:B--2---:R-:W-:-:S05]  /*1560*/  HADD2.F32 R15, -RZ, R13.H0_H0 ;  /* 0x2000000dff0f7230 */ /* 0x004fca0000004100 */
[----:B------:R-:W-:-:S04]  /*1570*/  FMUL R15, R15, R2 ;  /* 0x000000020f0f7220 */ /* 0x000fc80000400000 */
[----:B------:R-:W-:-:S05]  /*1580*/  FFMA R15, R24, R0, R15 ;  /* 0x00000000180f7223 */ /* 0x000fca000000000f */
[----:B------:R-:W-:Y:S02]  /*1590*/  F2FP.F16.F32.PACK_AB R18, RZ, R15 ;  /* 0x0000000fff12723e */ /* 0x000fe400000000ff */
[----:B------:R-:W-:Y:S02]  /*15a0*/  LEA.HI.X R15, R12, UR5, R19, 0x1, P4 ;  /* 0x000000050c0f7c11 */ /* 0x000fe4000a0f0c13 */
[----:B------:R-:W-:Y:S02]  /*15b0*/  PRMT R12, R18, 0x7610, R12 ;  /* 0x00007610120c7816 */ /* 0x000fe4000000000c */
[----:B------:R-:W-:-:S03]  /*15c0*/  PRMT R18, R13, 0x7610, R18 ;  /* 0x000076100d127816 */ /* 0x000fc60000000012 */
[----:B------:R0:W-:Y:S01]  /*15d0*/  @P2 STG.E.U16 desc[UR12][R14.64], R12 ;  /* 0x0000000c0e002986 */ /* 0x0001e2000c10150c */
[----:B------:R-:W-:Y:S05]  /*15e0*/  @!P3 BRA `(.L_x_24) ;  /* 0x000000000004b947 */ /* 0x000fea0003800000 */
[----:B------:R1:W5:Y:S02]  /*15f0*/  LDG.E.LTC128B.U16 R18, desc[UR12][R6.64+0x2] ;  /* 0x0000020c06127981 */ /* 0x000364000c1e1520 */
.L_x_24:
[----:B------:R-:W-:Y:S05]  /*1600*/  BSYNC B0 ;  /* 0x0000000000007941 */ /* 0x000fea0003800000 */
.L_x_23:
[----:B------:R-:W-:Y:S01]  /*1610*/  USHF.L.U32 UR5, UR6, 0x3, URZ ;  /* 0x0000000306057899 */ /* 0x000fe2000800063f */
[----:B-----5:R-:W-:Y:S01]  /*1620*/  HADD2.F32 R11, -RZ, R18.H0_H0 ;  /* 0x20000012ff0b7230 */ /* 0x020fe20000004100 */
[----:B------:R-:W-:Y:S01]  /*1630*/  USHF.L.U64.HI UR4, UR6, 0x3, UR7 ;  /* 0x0000000306047899 */ /* 0x000fe20008010207 */
[----:B------:R-:W-:-:S03]  /*1640*/  ISETP.GT.AND P0, PT, R4, 0x8, P0 ;  /* 0x000000080400780c */ /* 0x000fc60000704270 */
[----:B0-----:R-:W-:Y:S02]  /*1650*/  IMAD.U32 R12, RZ, RZ, UR5 ;  /* 0x00000005ff0c7e24 */ /* 0x001fe4000f8e00ff */
[----:B------:R-:W-:Y:S01]  /*1660*/  FMUL R20, R11, R2 ;  /* 0x000000020b147220 */ /* 0x000fe20000400000 */
[----:B------:R-:W-:-:S03]  /*1670*/  IMAD.U32 R13, RZ, RZ, UR4 ;  /* 0x00000004ff0d7e24 */ /* 0x000fc6000f8e00ff */
[----:B------:R-:W-:Y:S01]  /*1680*/  FFMA R20, R25, R0, R20 ;  /* 0x0000000019147223 */ /* 0x000fe20000000014 */
[----:B------:R-:W-:-:S04]  /*1690*/  IMAD.WIDE.U32 R12, R10, UR6, R12 ;  /* 0x000000060a0c7c25 */ /* 0x000fc8000f8e000c */
[----:B------:R-:W-:Y:S02]  /*16a0*/  F2FP.F16.F32.PACK_AB R20, RZ, R20 ;  /* 0x00000014ff14723e */ /* 0x000fe400000000ff */
[----:B------:R-:W-:Y:S01]  /*16b0*/  IADD3 R10, P2, R8, R12, RZ ;  /* 0x0000000c080a7210 */ /* 0x000fe20007f5e0ff */
[----:B------:R-:W-:-:S03]  /*16c0*/  @P3 IMAD.MOV.U32 R12, RZ, RZ, R14 ;  /* 0x000000ffff0c3224 */ /* 0x000fc600078e000e */
[----:B------:R-:W-:Y:S01]  /*16d0*/  IADD3.X R5, R9, R5, R13, P2, !PT ;  /* 0x0000000509057210 */ /* 0x000fe200017fe40d */
[----:B------:R-:W-:Y:S01]  /*16e0*/  @P3 IMAD.MOV.U32 R13, RZ, RZ, R15 ;  /* 0x000000ffff0d3224 */ /* 0x000fe200078e000f */
[----:B------:R-:W-:-:S04]  /*16f0*/  LEA R8, P2, R10, UR8, 0x1 ;  /* 0x000000080a087c11 */ /* 0x000fc8000f8408ff */
[----:B------:R-:W-:Y:S01]  /*1700*/  LEA.HI.X R9, R10, UR9, R5, 0x1, P2 ;  /* 0x000000090a097c11 */ /* 0x000fe200090f0c05 */
[----:B------:R0:W-:Y:S04]  /*1710*/  @P3 STG.E.U16 desc[UR12][R12.64+0x2], R20 ;  /* 0x000002140c003986 */ /* 0x0001e8000c10150c */
[----:B------:R-:W2:Y:S01]  /*1720*/  @P0 LDG.E.LTC128B.U16 R18, desc[UR12][R8.64] ;  /* 0x0000000c08120981 */ /* 0x000ea2000c1e1520 */
[C---:B------:R-:W-:Y:S01]  /*1730*/  SHF.L.U64.HI R11, R17.reuse, 0x1, R16 ;  /* 0x00000001110b7819 */ /* 0x040fe20000010210 */
[----:B------:R-:W-:Y:S01]  /*1740*/  BSSY B0, `(.L_x_25) ;  /* 0x000000b000007945 */ /* 0x000fe20003800000 */
[----:B------:R-:W-:Y:S02]  /*1750*/  LEA R10, P2, R17, R14, 0x1 ;  /* 0x0000000e110a7211 */ /* 0x000fe400078408ff */
[----:B------:R-:W-:-:S03]  /*1760*/  ISETP.GT.AND P1, PT, R4, 0x8, P1 ;  /* 0x000000080400780c */ /* 0x000fc60000f24270 */
[----:B------:R-:W-:Y:S02]  /*1770*/  IMAD.X R11, R11, 0x1, R15, P2 ;  /* 0x000000010b0b7824 */ /* 0x000fe400010e060f */
[----:B--2---:R-:W-:-:S05]  /*1780*/  HADD2.F32 R5, -RZ, R18.H0_H0 ;  /* 0x20000012ff057230 */ /* 0x004fca0000004100 */
[----:B------:R-:W-:-:S04]  /*1790*/  FMUL R5, R5, R2 ;  /* 0x0000000205057220 */ /* 0x000fc80000400000 */
[----:B------:R-:W-:-:S05]  /*17a0*/  FFMA R5, R26, R0, R5 ;  /* 0x000000001a057223 */ /* 0x000fca0000000005 */
[----:B------:R-:W-:-:S05]  /*17b0*/  F2FP.F16.F32.PACK_AB R5, RZ, R5 ;  /* 0x00000005ff05723e */ /* 0x000fca00000000ff */
[----:B------:R0:W-:Y:S01]  /*17c0*/  @P0 STG.E.U16 desc[UR12][R10.64], R5 ;  /* 0x000000050a000986 */ /* 0x0001e2000c10150c */
[----:B------:R-:W-:Y:S05]  /*17d0*/  @!P1 BRA `(.L_x_26) ;  /* 0x0000000000049947 */ /* 0x000fea0003800000 */
[----:B------:R2:W5:Y:S02]  /*17e0*/  LDG.E.LTC128B.U16 R18, desc[UR12][R8.64+0x2] ;  /* 0x0000020c08127981 */ /* 0x000564000c1e1520 */
.L_x_26:
[----:B------:R-:W-:Y:S05]  /*17f0*/  BSYNC B0 ;  /* 0x0000000000007941 */ /* 0x000fea0003800000 */
.L_x_25:
[----:B0----5:R-:W-:Y:S01]  /*1800*/  HADD2.F32 R5, -RZ, R18.H0_H0 ;  /* 0x20000012ff057230 */ /* 0x021fe20000004100 */
[----:B------:R-:W-:Y:S01]  /*1810*/  ISETP.GT.AND P0, PT, R3, 0x8, PT ;  /* 0x000000080300780c */ /* 0x000fe20003f04270 */
[----:B------:R-:W-:Y:S03]  /*1820*/  BSSY B0, `(.L_x_27) ;  /* 0x0000008000007945 */ /* 0x000fe60003800000 */
[----:B------:R-:W-:Y:S01]  /*1830*/  FMUL R12, R5, R2 ;  /* 0x00000002050c7220 */ /* 0x000fe20000400000 */
[----:B------:R-:W-:-:S03]  /*1840*/  ISETP.GT.AND P2, PT, R4, RZ, P0 ;  /* 0x000000ff0400720c */ /* 0x000fc60000744270 */
[----:B------:R-:W-:-:S05]  /*1850*/  FFMA R12, R27, R0, R12 ;  /* 0x000000001b0c7223 */ /* 0x000fca000000000c */
[----:B------:R-:W-:-:S05]  /*1860*/  F2FP.F16.F32.PACK_AB R12, RZ, R12 ;  /* 0x0000000cff0c723e */ /* 0x000fca00000000ff */
[----:B------:R0:W-:Y:S01]  /*1870*/  @P1 STG.E.U16 desc[UR12][R10.64+0x2], R12 ;  /* 0x0000020c0a001986 */ /* 0x0001e2000c10150c */
[----:B------:R-:W-:Y:S05]  /*1880*/  @!P2 BRA `(.L_x_28) ;  /* 0x000000000004a947 */ /* 0x000fea0003800000 */
[----:B------:R3:W5:Y:S02]  /*1890*/  LDG.E.LTC128B.U16 R18, desc[UR12][R6.64+0x10] ;  /* 0x0000100c06127981 */ /* 0x000764000c1e1520 */
.L_x_28:
[----:B------:R-:W-:Y:S05]  /*18a0*/  BSYNC B0 ;  /* 0x0000000000007941 */ /* 0x000fea0003800000 */
.L_x_27:
[----:B-----5:R-:W-:Y:S01]  /*18b0*/  HADD2.F32 R5, -RZ, R18.H0_H0 ;  /* 0x20000012ff057230 */ /* 0x020fe20000004100 */
[----:B------:R-:W-:Y:S01]  /*18c0*/  ISETP.GT.AND P1, PT, R3, 0x9, PT ;  /* 0x000000090300780c */ /* 0x000fe20003f24270 */
[----:B0-----:R-:W-:Y:S01]  /*18d0*/  @P2 IMAD.MOV.U32 R12, RZ, RZ, R14 ;  /* 0x000000ffff0c2224 */ /* 0x001fe200078e000e */
[----:B------:R-:W-:Y:S01]  /*18e0*/  BSSY B0, `(.L_x_29) ;  /* 0x0000009000007945 */ /* 0x000fe20003800000 */
[----:B------:R-:W-:Y:S02]  /*18f0*/  @P2 IMAD.MOV.U32 R13, RZ, RZ, R15 ;  /* 0x000000ffff0d2224 */ /* 0x000fe400078e000f */
[----:B------:R-:W-:Y:S01]  /*1900*/  FMUL R5, R5, R2 ;  /* 0x0000000205057220 */ /* 0x000fe20000400000 */
[----:B------:R-:W-:-:S03]  /*1910*/  ISETP.GT.AND P3, PT, R4, RZ, P1 ;  /* 0x000000ff0400720c */ /* 0x000fc60000f64270 */
[----:B------:R-:W-:-:S05]  /*1920*/  FFMA R5, R28, R0, R5 ;  /* 0x000000001c057223 */ /* 0x000fca0000000005 */
[----:B------:R-:W-:-:S05]  /*1930*/  F2FP.F16.F32.PACK_AB R5, RZ, R5 ;  /* 0x00000005ff05723e */ /* 0x000fca00000000ff */
[----:B------:R0:W-:Y:S01]  /*1940*/  @P2 STG.E.U16 desc[UR12][R12.64+0x10], R5 ;  /* 0x000010050c002986 */ /* 0x0001e2000c10150c */
[----:B------:R-:W-:Y:S05]  /*1950*/  @!P3 BRA `(.L_x_30) ;  /* 0x000000000004b947 */ /* 0x000fea0003800000 */
[----:B------:R4:W5:Y:S02]  /*1960*/  LDG.E.LTC128B.U16 R18, desc[UR12][R6.64+0x12] ;  /* 0x0000120c06127981 */ /* 0x000964000c1e1520 */
.L_x_30:
[----:B------:R-:W-:Y:S05]  /*1970*/  BSYNC B0 ;  /* 0x0000000000007941 */ /* 0x000fea0003800000 */
.L_x_29:
[----:B0----5:R-:W-:Y:S01]  /*1980*/  HADD2.F32 R5, -RZ, R18.H0_H0 ;  /* 0x20000012ff057230 */ /* 0x021fe20000004100 */
[----:B------:R-:W-:Y:S01]  /*1990*/  ISETP.GT.AND P0, PT, R4, 0x8, P0 ;  /* 0x000000080400780c */ /* 0x000fe20000704270 */
[----:B------:R-:W-:Y:S01]  /*19a0*/  @P3 IMAD.MOV.U32 R13, RZ, RZ, R15 ;  /* 0x000000ffff0d3224 */ /* 0x000fe200078e000f */
[----:B------:R-:W-:Y:S02]  /*19b0*/  BSSY B0, `(.L_x_31) ;  /* 0x0000009000007945 */ /* 0x000fe40003800000 */
[----:B------:R-:W-:-:S04]  /*19c0*/  FMUL R12, R5, R2 ;  /* 0x00000002050c7220 */ /* 0x000fc80000400000 */
[----:B------:R-:W-:-:S05]  /*19d0*/  FFMA R12, R29, R0, R12 ;  /* 0x000000001d0c7223 */ /* 0x000fca000000000c */
[----:B------:R-:W-:-:S04]  /*19e0*/  F2FP.F16.F32.PACK_AB R12, RZ, R12 ;  /* 0x0000000cff0c723e */ /* 0x000fc800000000ff */
[----:B------:R-:W-:Y:S01]  /*19f0*/  PRMT R5, R12, 0x7610, R5 ;  /* 0x000076100c057816 */ /* 0x000fe20000000005 */
[----:B------:R-:W-:-:S05]  /*1a00*/  @P3 IMAD.MOV.U32 R12, RZ, RZ, R14 ;  /* 0x000000ffff0c3224 */ /* 0x000fca00078e000e */
[----:B------:R0:W-:Y:S01]  /*1a10*/  @P3 STG.E.U16 desc[UR12][R12.64+0x12], R5 ;  /* 0x000012050c003986 */ /* 0x0001e2000c10150c */
[----:B------:R-:W-:Y:S05]  /*1a20*/  @!P0 BRA `(.L_x_32) ;  /* 0x0000000000048947 */ /* 0x000fea0003800000 */
[----:B------:R0:W5:Y:S02]  /*1a30*/  LDG.E.LTC128B.U16 R18, desc[UR12][R8.64+0x10] ;  /* 0x0000100c08127981 */ /* 0x000164000c1e1520 */
.L_x_32:
[----:B------:R-:W-:Y:S05]  /*1a40*/  BSYNC B0 ;  /* 0x0000000000007941 */ /* 0x000fea0003800000 */
.L_x_31:
[----:B0----5:R-:W-:Y:S01]  /*1a50*/  HADD2.F32 R5, -RZ, R18.H0_H0 ;  /* 0x20000012ff057230 */ /* 0x021fe20000004100 */
[----:B------:R-:W-:Y:S01]  /*1a60*/  ISETP.GT.AND P1, PT, R4, 0x8, P1 ;  /* 0x000000080400780c */ /* 0x000fe20000f24270 */
[----:B------:R-:W-:Y:S03]  /*1a70*/  BSSY B0, `(.L_x_33) ;  /* 0x0000007000007945 */ /* 0x000fe60003800000 */
[----:B------:R-:W-:-:S04]  /*1a80*/  FMUL R5, R5, R2 ;  /* 0x0000000205057220 */ /* 0x000fc80000400000 */
[----:B------:R-:W-:-:S05]  /*1a90*/  FFMA R5, R30, R0, R5 ;  /* 0x000000001e057223 */ /* 0x000fca0000000005 */
[----:B------:R-:W-:-:S05]  /*1aa0*/  F2FP.F16.F32.PACK_AB R5, RZ, R5 ;  /* 0x00000005ff05723e */ /* 0x000fca00000000ff */
[----:B------:R0:W-:Y:S01]  /*1ab0*/  @P0 STG.E.U16 desc[UR12][R10.64+0x10], R5 ;  /* 0x000010050a000986 */ /* 0x0001e2000c10150c */
[----:B------:R-:W-:Y:S05]  /*1ac0*/  @!P1 BRA `(.L_x_34) ;  /* 0x0000000000049947 */ /* 0x000fea0003800000 */
[----:B------:R0:W5:Y:S02]  /*1ad0*/  LDG.E.LTC128B.U16 R18, desc[UR12][R8.64+0x12] ;  /* 0x0000120c08127981 */ /* 0x000164000c1e1520 */
.L_x_34:
[----:B------:R-:W-:Y:S05]  /*1ae0*/  BSYNC B0 ;  /* 0x0000000000007941 */ /* 0x000fea0003800000 */
.L_x_33:
        /* <DEDUP_REMOVED lines=10> */
.L_x_36:
[----:B------:R-:W-:Y:S05]  /*1b90*/  BSYNC B0 ;  /* 0x0000000000007941 */ /* 0x000fea0003800000 */
.L_x_35:
        /* <DEDUP_REMOVED lines=12> */
.L_x_38:
[----:B------:R-:W-:Y:S05]  /*1c60*/  BSYNC B0 ;  /* 0x0000000000007941 */ /* 0x000fea0003800000 */
.L_x_37:
        /* <DEDUP_REMOVED lines=12> */
.L_x_40:
[----:B------:R-:W-:Y:S05]  /*1d30*/  BSYNC B0 ;  /* 0x0000000000007941 */ /* 0x000fea0003800000 */
.L_x_39:
        /* <DEDUP_REMOVED lines=9> */
.L_x_42:
[----:B------:R-:W-:Y:S05]  /*1dd0*/  BSYNC B0 ;  /* 0x0000000000007941 */ /* 0x000fea0003800000 */
.L_x_41:
        /* <DEDUP_REMOVED lines=10> */
.L_x_44:
[----:B------:R-:W-:Y:S05]  /*1e80*/  BSYNC B0 ;  /* 0x0000000000007941 */ /* 0x000fea0003800000 */
.L_x_43:
        /* <DEDUP_REMOVED lines=12> */
.L_x_46:
[----:B------:R-:W-:Y:S05]  /*1f50*/  BSYNC B0 ;  /* 0x0000000000007941 */ /* 0x000fea0003800000 */
.L_x_45:
        /* <DEDUP_REMOVED lines=12> */
.L_x_48:
[----:B------:R-:W-:Y:S05]  /*2020*/  BSYNC B0 ;  /* 0x0000000000007941 */ /* 0x000fea0003800000 */
.L_x_47:
        /* <DEDUP_REMOVED lines=9> */
.L_x_50:
[----:B------:R-:W-:Y:S05]  /*20c0*/  BSYNC B0 ;  /* 0x0000000000007941 */ /* 0x000fea0003800000 */
.L_x_49:
        /* <DEDUP_REMOVED lines=10> */
.L_x_52:
[----:B------:R-:W-:Y:S05]  /*2170*/  BSYNC B0 ;  /* 0x0000000000007941 */ /* 0x000fea0003800000 */
.L_x_51:
        /* <DEDUP_REMOVED lines=12> */
.L_x_54:
[----:B------:R-:W-:Y:S05]  /*2240*/  BSYNC B0 ;  /* 0x0000000000007941 */ /* 0x000fea0003800000 */
.L_x_53:
        /* <DEDUP_REMOVED lines=12> */
.L_x_56:
[----:B------:R-:W-:Y:S05]  /*2310*/  BSYNC B0 ;  /* 0x0000000000007941 */ /* 0x000fea0003800000 */
.L_x_55:
        /* <DEDUP_REMOVED lines=9> */
.L_x_58:
[----:B------:R-:W-:Y:S05]  /*23b0*/  BSYNC B0 ;  /* 0x0000000000007941 */ /* 0x000fea0003800000 */
.L_x_57:
        /* <DEDUP_REMOVED lines=10> */
.L_x_60:
[----:B------:R-:W-:Y:S05]  /*2460*/  BSYNC B0 ;  /* 0x0000000000007941 */ /* 0x000fea0003800000 */
.L_x_59:
        /* <DEDUP_REMOVED lines=12> */
.L_x_62:
[----:B------:R-:W-:Y:S05]  /*2530*/  BSYNC B0 ;  /* 0x0000000000007941 */ /* 0x000fea0003800000 */
.L_x_61:
        /* <DEDUP_REMOVED lines=12> */
.L_x_64:
[----:B------:R-:W-:Y:S05]  /*2600*/  BSYNC B0 ;  /* 0x0000000000007941 */ /* 0x000fea0003800000 */
.L_x_63:
        /* <DEDUP_REMOVED lines=9> */
.L_x_66:
[----:B------:R-:W-:Y:S05]  /*26a0*/  BSYNC B0 ;  /* 0x0000000000007941 */ /* 0x000fea0003800000 */
.L_x_65:
        /* <DEDUP_REMOVED lines=10> */
.L_x_68:
[----:B------:R-:W-:Y:S05]  /*2750*/  BSYNC B0 ;  /* 0x0000000000007941 */ /* 0x000fea0003800000 */
.L_x_67:
        /* <DEDUP_REMOVED lines=12> */
.L_x_70:
[----:B------:R-:W-:Y:S05]  /*2820*/  BSYNC B0 ;  /* 0x0000000000007941 */ /* 0x000fea0003800000 */
.L_x_69:
        /* <DEDUP_REMOVED lines=12> */
.L_x_72:
[----:B------:R-:W-:Y:S05]  /*28f0*/  BSYNC B0 ;  /* 0x0000000000007941 */ /* 0x000fea0003800000 */
.L_x_71:
        /* <DEDUP_REMOVED lines=9> */
.L_x_74:
[----:B------:R-:W-:Y:S05]  /*2990*/  BSYNC B0 ;  /* 0x0000000000007941 */ /* 0x000fea0003800000 */
.L_x_73:
        /* <DEDUP_REMOVED lines=10> */
.L_x_76:
[----:B------:R-:W-:Y:S05]  /*2a40*/  BSYNC B0 ;  /* 0x0000000000007941 */ /* 0x000fea0003800000 */
.L_x_75:
        /* <DEDUP_REMOVED lines=12> */
.L_x_78:
[----:B------:R-:W-:Y:S05]  /*2b10*/  BSYNC B0 ;  /* 0x0000000000007941 */ /* 0x000fea0003800000 */
.L_x_77:
[----:B-----5:R-:W-:Y:S01]  /*2b20*/  HADD2.F32 R3, -RZ, R18.H0_H0 ;  /* 0x20000012ff037230 */ /* 0x020fe20000004100 */
[----:B------:R-:W-:Y:S01]  /*2b30*/  ISETP.GT.AND P0, PT, R4, 0x8, P0 ;  /* 0x000000080400780c */ /* 0x000fe20000704270 */
[----:B------:R-:W-:Y:S03]  /*2b40*/  BSSY B0, `(.L_x_79) ;  /* 0x0000007000007945 */ /* 0x000fe60003800000 */
[----:B01-34-:R-:W-:-:S04]  /*2b50*/  FMUL R6, R3, R2 ;  /* 0x0000000203067220 */ /* 0x01bfc80000400000 */
[----:B------:R-:W-:-:S05]  /*2b60*/  FFMA R6, R53, R0, R6 ;  /* 0x0000000035067223 */ /* 0x000fca0000000006 */
[----:B------:R-:W-:-:S05]  /*2b70*/  F2FP.F16.F32.PACK_AB R6, RZ, R6 ;  /* 0x00000006ff06723e */ /* 0x000fca00000000ff */
[----:B------:R0:W-:Y:S01]  /*2b80*/  @P3 STG.E.U16 desc[UR12][R14.64+0x72], R6 ;  /* 0x000072060e003986 */ /* 0x0001e2000c10150c */
[----:B------:R-:W-:Y:S05]  /*2b90*/  @!P0 BRA `(.L_x_80) ;  /* 0x0000000000048947 */ /* 0x000fea0003800000 */
[----:B------:R1:W5:Y:S02]  /*2ba0*/  LDG.E.LTC128B.U16 R18, desc[UR12][R8.64+0x70] ;  /* 0x0000700c08127981 */ /* 0x000364000c1e1520 */
.L_x_80:
[----:B------:R-:W-:Y:S05]  /*2bb0*/  BSYNC B0 ;  /* 0x0000000000007941 */ /* 0x000fea0003800000 */
.L_x_79:
[----:B-----5:R-:W-:Y:S01]  /*2bc0*/  HADD2.F32 R3, -RZ, R18.H0_H0 ;  /* 0x20000012ff037230 */ /* 0x020fe20000004100 */
[----:B------:R-:W-:Y:S01]  /*2bd0*/  ISETP.GT.AND P1, PT, R4, 0x8, P1 ;  /* 0x000000080400780c */ /* 0x000fe20000f24270 */
[----:B------:R-:W-:Y:S01]  /*2be0*/  @P0 IMAD.MOV.U32 R4, RZ, RZ, R10 ;  /* 0x000000ffff040224 */ /* 0x000fe200078e000a */
[----:B------:R-:W-:Y:S01]  /*2bf0*/  BSSY B0, `(.L_x_81) ;  /* 0x0000008000007945 */ /* 0x000fe20003800000 */
[----:B------:R-:W-:Y:S02]  /*2c00*/  @P0 IMAD.MOV.U32 R5, RZ, RZ, R11 ;  /* 0x000000ffff050224 */ /* 0x000fe400078e000b */
[----:B------:R-:W-:-:S04]  /*2c10*/  FMUL R3, R3, R2 ;  /* 0x0000000203037220 */ /* 0x000fc80000400000 */
[----:B------:R-:W-:-:S05]  /*2c20*/  FFMA R3, R54, R0, R3 ;  /* 0x0000000036037223 */ /* 0x000fca0000000003 */
[----:B------:R-:W-:-:S05]  /*2c30*/  F2FP.F16.F32.PACK_AB R3, RZ, R3 ;  /* 0x00000003ff03723e */ /* 0x000fca00000000ff */
[----:B------:R3:W-:Y:S01]  /*2c40*/  @P0 STG.E.U16 desc[UR12][R4.64+0x70], R3 ;  /* 0x0000700304000986 */ /* 0x0007e2000c10150c */
[----:B------:R-:W-:Y:S05]  /*2c50*/  @!P1 BRA `(.L_x_82) ;  /* 0x0000000000049947 */ /* 0x000fea0003800000 */
[----:B------:R4:W5:Y:S02]  /*2c60*/  LDG.E.LTC128B.U16 R18, desc[UR12][R8.64+0x72] ;  /* 0x0000720c08127981 */ /* 0x000964000c1e1520 */
.L_x_82:
[----:B------:R-:W-:Y:S05]  /*2c70*/  BSYNC B0 ;  /* 0x0000000000007941 */ /* 0x000fea0003800000 */
.L_x_81:
[----:B---3-5:R-:W-:-:S05]  /*2c80*/  HADD2.F32 R3, -RZ, R18.H0_H0 ;  /* 0x20000012ff037230 */ /* 0x028fca0000004100 */
[----:B------:R-:W-:-:S04]  /*2c90*/  FMUL R2, R3, R2 ;  /* 0x0000000203027220 */ /* 0x000fc80000400000 */
[----:B------:R-:W-:Y:S01]  /*2ca0*/  FFMA R2, R55, R0, R2 ;  /* 0x0000000037027223 */ /* 0x000fe20000000002 */
[----:B------:R-:W-:Y:S06]  /*2cb0*/  @!P1 EXIT ;  /* 0x000000000000994d */ /* 0x000fec0003800000 */
[----:B------:R-:W-:-:S05]  /*2cc0*/  F2FP.F16.F32.PACK_AB R2, RZ, R2 ;  /* 0x00000002ff02723e */ /* 0x000fca00000000ff */
[----:B------:R-:W-:Y:S01]  /*2cd0*/  STG.E.U16 desc[UR12][R10.64+0x72], R2 ;  /* 0x000072020a007986 */ /* 0x000fe2000c10150c */
[----:B------:R-:W-:Y:S05]  /*2ce0*/  EXIT ;  /* 0x000000000000794d */ /* 0x000fea0003800000 */
.L_x_22:
[----:B------:R-:W-:Y:S01]  /*2cf0*/  ISETP.GT.AND P3, PT, R3, 0x1, PT ;  /* 0x000000010300780c */ /* 0x000fe20003f64270 */
[----:B------:R-:W-:Y:S01]  /*2d00*/  ULDC.64 UR4, c[0x0][0x5c8] ;  /* 0x0001720000047ab9 */ /* 0x000fe20000000a00 */
[-C--:B------:R-:W-:Y:S01]  /*2d10*/  FMUL R24, R24, R0.reuse ;  /* 0x0000000018187220 */ /* 0x080fe20000400000 */
[-C--:B------:R-:W-:Y:S01]  /*2d20*/  FMUL R25, R25, R0.reuse ;  /* 0x0000000019197220 */ /* 0x080fe20000400000 */
[----:B------:R-:W-:Y:S01]  /*2d30*/  ISETP.GT.AND P4, PT, R4, RZ, P3 ;  /* 0x000000ff0400720c */ /* 0x000fe20001f84270 */
[-C--:B------:R-:W-:Y:S01]  /*2d40*/  FMUL R26, R26, R0.reuse ;  /* 0x000000001a1a7220 */ /* 0x080fe20000400000 */
[----:B------:R-:W-:Y:S01]  /*2d50*/  LEA R6, P1, R12, UR4, 0x1 ;  /* 0x000000040c067c11 */ /* 0x000fe2000f8208ff */
[----:B------:R-:W-:Y:S01]  /*2d60*/  FMUL R27, R27, R0 ;  /* 0x000000001b1b7220 */ /* 0x000fe20000400000 */
[----:B------:R-:W-:Y:S01]  /*2d70*/  F2FP.F16.F32.PACK_AB R24, RZ, R24 ;  /* 0x00000018ff18723e */ /* 0x000fe200000000ff */
[-C--:B------:R-:W-:Y:S01]  /*2d80*/  FMUL R28, R28, R0.reuse ;  /* 0x000000001c1c7220 */ /* 0x080fe20000400000 */
[----:B------:R-:W-:Y:S01]  /*2d90*/  LEA.HI.X R7, R12, UR5, R19, 0x1, P1 ;  /* 0x000000050c077c11 */ /* 0x000fe200088f0c13 */
[-C--:B------:R-:W-:Y:S01]  /*2da0*/  FMUL R29, R29, R0.reuse ;  /* 0x000000001d1d7220 */ /* 0x080fe20000400000 */
[----:B------:R-:W-:Y:S01]  /*2db0*/  F2FP.F16.F32.PACK_AB R25, RZ, R25 ;  /* 0x00000019ff19723e */ /* 0x000fe200000000ff */
[-C--:B------:R-:W-:Y:S01]  /*2dc0*/  FMUL R30, R30, R0.reuse ;  /* 0x000000001e1e7220 */ /* 0x080fe20000400000 */
[----:B------:R-:W-:Y:S01]  /*2dd0*/  SHF.L.U64.HI R5, R17, 0x1, R16 ;  /* 0x0000000111057819 */ /* 0x000fe20000010210 */
[----:B------:R-:W-:Y:S01]  /*2de0*/  @P2 STG.E.U16 desc[UR12][R6.64], R24 ;  /* 0x0000001806002986 */ /* 0x000fe2000c10150c */
[----:B------:R-:W-:Y:S01]  /*2df0*/  ISETP.GT.AND P2, PT, R4, 0x8, P0 ;  /* 0x000000080400780c */ /* 0x000fe20000744270 */
[----:B------:R-:W-:Y:S01]  /*2e00*/  FMUL R31, R31, R0 ;  /* 0x000000001f1f7220 */ /* 0x000fe20000400000 */
[----:B------:R-:W-:Y:S01]  /*2e10*/  ISETP.GT.AND P1, PT, R3, 0x8, PT ;  /* 0x000000080300780c */ /* 0x000fe20003f24270 */
[----:B------:R-:W-:Y:S01]  /*2e20*/  @P4 STG.E.U16 desc[UR12][R6.64+0x2], R25 ;  /* 0x0000021906004986 */ /* 0x000fe2000c10150c */
[----:B------:R-:W-:Y:S01]  /*2e30*/  LEA R8, P4, R17, R6, 0x1 ;  /* 0x0000000611087211 */ /* 0x000fe200078808ff */
[-C--:B------:R-:W-:Y:S01]  /*2e40*/  FMUL R32, R32, R0.reuse ;  /* 0x0000000020207220 */ /* 0x080fe20000400000 */
[C---:B------:R-:W-:Y:S01]  /*2e50*/  ISETP.GT.AND P3, PT, R4.reuse, 0x8, P3 ;  /* 0x000000080400780c */ /* 0x040fe20001f64270 */
[-C--:B------:R-:W-:Y:S01]  /*2e60*/  FMUL R33, R33, R0.reuse ;  /* 0x0000000021217220 */ /* 0x080fe20000400000 */
[----:B------:R-:W-:Y:S01]  /*2e70*/  ISETP.GT.AND P0, PT, R3, 0x9, PT ;  /* 0x000000090300780c */ /* 0x000fe20003f04270 */
[----:B------:R-:W-:Y:S01]  /*2e80*/  IMAD.X R9, R5, 0x1, R7, P4 ;  /* 0x0000000105097824 */ /* 0x000fe200020e0607 */
[----:B------:R-:W-:Y:S01]  /*2e90*/  ISETP.GT.AND P5, PT, R4, RZ, P1 ;  /* 0x000000ff0400720c */ /* 0x000fe20000fa4270 */
[-C--:B------:R-:W-:Y:S01]  /*2ea0*/  FMUL R34, R34, R0.reuse ;  /* 0x0000000022227220 */ /* 0x080fe20000400000 */
[----:B------:R-:W-:Y:S01]  /*2eb0*/  ISETP.GT.AND P4, PT, R4, RZ, P0 ;  /* 0x000000ff0400720c */ /* 0x000fe20000784270 */
[----:B------:R-:W-:Y:S01]  /*2ec0*/  FMUL R35, R35, R0 ;  /* 0x0000000023237220 */ /* 0x000fe20000400000 */
[----:B------:R-:W-:Y:S01]  /*2ed0*/  F2FP.F16.F32.PACK_AB R26, RZ, R26 ;  /* 0x0000001aff1a723e */ /* 0x000fe200000000ff */
[-C--:B------:R-:W-:Y:S01]  /*2ee0*/  FMUL R36, R36, R0.reuse ;  /* 0x0000000024247220 */ /* 0x080fe20000400000 */
[----:B------:R-:W-:Y:S01]  /*2ef0*/  F2FP.F16.F32.PACK_AB R27, RZ, R27 ;  /* 0x0000001bff1b723e */ /* 0x000fe200000000ff */
[----:B------:R-:W-:Y:S01]  /*2f00*/  FMUL R37, R37, R0 ;  /* 0x0000000025257220 */ /* 0x000fe20000400000 */
[----:B------:R-:W-:Y:S01]  /*2f10*/  F2FP.F16.F32.PACK_AB R28, RZ, R28 ;  /* 0x0000001cff1c723e */ /* 0x000fe200000000ff */
[----:B------:R-:W-:Y:S01]  /*2f20*/  @P2 STG.E.U16 desc[UR12][R8.64], R26 ;  /* 0x0000001a08002986 */ /* 0x000fe2000c10150c */
[----:B------:R-:W-:Y:S01]  /*2f30*/  F2FP.F16.F32.PACK_AB R29, RZ, R29 ;  /* 0x0000001dff1d723e */ /* 0x000fe200000000ff */
[-C--:B------:R-:W-:Y:S01]  /*2f40*/  FMUL R38, R38, R0.reuse ;  /* 0x0000000026267220 */ /* 0x080fe20000400000 */
[C---:B------:R-:W-:Y:S01]  /*2f50*/  ISETP.GT.AND P1, PT, R4.reuse, 0x8, P1 ;  /* 0x000000080400780c */ /* 0x040fe20000f24270 */
[----:B------:R-:W-:Y:S01]  /*2f60*/  @P3 STG.E.U16 desc[UR12][R8.64+0x2], R27 ;  /* 0x0000021b08003986 */ /* 0x000fe2000c10150c */
[----:B------:R-:W-:Y:S01]  /*2f70*/  ISETP.GT.AND P3, PT, R3, 0x10, PT ;  /* 0x000000100300780c */ /* 0x000fe20003f64270 */
[-C--:B------:R-:W-:Y:S01]  /*2f80*/  FMUL R39, R39, R0.reuse ;  /* 0x0000000027277220 */ /* 0x080fe20000400000 */
[----:B------:R-:W-:Y:S01]  /*2f90*/  ISETP.GT.AND P2, PT, R4, 0x8, P0 ;  /* 0x000000080400780c */ /* 0x000fe20000744270 */
[----:B------:R-:W-:Y:S01]  /*2fa0*/  @P5 STG.E.U16 desc[UR12][R6.64+0x10], R28 ;  /* 0x0000101c06005986 */ /* 0x000fe2000c10150c */
[----:B------:R-:W-:Y:S01]  /*2fb0*/  ISETP.GT.AND P0, PT, R3, 0x11, PT ;  /* 0x000000110300780c */ /* 0x000fe20003f04270 */
[----:B------:R-:W-:Y:S01]  /*2fc0*/  FMUL R40, R40, R0 ;  /* 0x0000000028287220 */ /* 0x000fe20000400000 */
[----:B------:R-:W-:Y:S01]  /*2fd0*/  F2FP.F16.F32.PACK_AB R30, RZ, R30 ;  /* 0x0000001eff1e723e */ /* 0x000fe200000000ff */
[----:B------:R-:W-:Y:S01]  /*2fe0*/  @P4 STG.E.U16 desc[UR12][R6.64+0x12], R29 ;  /* 0x0000121d06004986 */ /* 0x000fe2000c10150c */
[C---:B------:R-:W-:Y:S01]  /*2ff0*/  ISETP.GT.AND P4, PT, R4.reuse, RZ, P3 ;  /* 0x000000ff0400720c */ /* 0x040fe20001f84270 */
[-C--:B------:R-:W-:Y:S01]  /*3000*/  FMUL R41, R41, R0.reuse ;  /* 0x0000000029297220 */ /* 0x080fe20000400000 */
[----:B------:R-:W-:Y:S01]  /*3010*/  ISETP.GT.AND P5, PT, R4, RZ, P0 ;  /* 0x000000ff0400720c */ /* 0x000fe200007a4270 */
[----:B------:R-:W-:Y:S01]  /*3020*/  @P1 STG.E.U16 desc[UR12][R8.64+0x10], R30 ;  /* 0x0000101e08001986 */ /* 0x000fe2000c10150c */
[----:B------:R-:W-:Y:S01]  /*3030*/  F2FP.F16.F32.PACK_AB R31, RZ, R31 ;  /* 0x0000001fff1f723e */ /* 0x000fe200000000ff */
[----:B------:R-:W-:Y:S01]  /*3040*/  FMUL R42, R42, R0 ;  /* 0x000000002a2a7220 */ /* 0x000fe20000400000 */
[----:B------:R-:W-:Y:S01]  /*3050*/  F2FP.F16.F32.PACK_AB R32, RZ, R32 ;  /* 0x00000020ff20723e */ /* 0x000fe200000000ff */
[-C--:B------:R-:W-:Y:S01]  /*3060*/  FMUL R43, R43, R0.reuse ;  /* 0x000000002b2b7220 */ /* 0x080fe20000400000 */
[----:B------:R-:W-:Y:S01]  /*3070*/  F2FP.F16.F32.PACK_AB R33, RZ, R33 ;  /* 0x00000021ff21723e */ /* 0x000fe200000000ff */
[----:B------:R-:W-:Y:S01]  /*3080*/  @P2 STG.E.U16 desc[UR12][R8.64+0x12], R31 ;  /* 0x0000121f08002986 */ /* 0x000fe2000c10150c */
[----:B------:R-:W-:Y:S01]  /*3090*/  ISETP.GT.AND P3, PT, R4, 0x8, P3 ;  /* 0x000000080400780c */ /* 0x000fe20001f64270 */
[-C--:B------:R-:W-:Y:S01]  /*30a0*/  FMUL R44, R44, R0.reuse ;  /* 0x000000002c2c7220 */ /* 0x080fe20000400000 */
[----:B------:R-:W-:Y:S01]  /*30b0*/  ISETP.GT.AND P1, PT, R3, 0x18, PT ;  /* 0x000000180300780c */ /* 0x000fe20003f24270 */
[----:B------:R-:W-:Y:S01]  /*30c0*/  @P4 STG.E.U16 desc[UR12][R6.64+0x20], R32 ;  /* 0x0000202006004986 */ /* 0x000fe2000c10150c */
[C---:B------:R-:W-:Y:S01]  /*30d0*/  ISETP.GT.AND P0, PT, R4.reuse, 0x8, P0 ;  /* 0x000000080400780c */ /* 0x040fe20000704270 */
[-C--:B------:R-:W-:Y:S01]  /*30e0*/  FMUL R45, R45, R0.reuse ;  /* 0x000000002d2d7220 */ /* 0x080fe20000400000 */
[----:B------:R-:W-:Y:S01]  /*30f0*/  ISETP.GT.AND P2, PT, R3, 0x19, PT ;  /* 0x000000190300780c */ /* 0x000fe20003f44270 */
[----:B------:R-:W-:Y:S01]  /*3100*/  @P5 STG.E.U16 desc[UR12][R6.64+0x22], R33 ;  /* 0x0000222106005986 */ /* 0x000fe2000c10150c */
        /* <DEDUP_REMOVED lines=12> */
[----:B------:R-:W-:Y:S01]  /*31d0*/  ISETP.GT.AND P3, PT, R3, 0x20, PT ;  /* 0x000000200300780c */ /* 0x000fe20003f64270 */
[----:B------:R-:W-:Y:S01]  /*31e0*/  @P0 STG.E.U16 desc[UR12][R8.64+0x22], R35 ;  /* 0x0000222308000986 */ /* 0x000fe2000c10150c */
[C---:B------:R-:W-:Y:S01]  /*31f0*/  ISETP.GT.AND P1, PT, R4.reuse, 0x8, P1 ;  /* 0x000000080400780c */ /* 0x040fe20000f24270 */
[-C--:B------:R-:W-:Y:S01]  /*3200*/  FMUL R51, R51, R0.reuse ;  /* 0x0000000033337220 */ /* 0x080fe20000400000 */
[----:B------:R-:W-:Y:S01]  /*3210*/  ISETP.GT.AND P0, PT, R3, 0x21, PT ;  /* 0x000000210300780c */ /* 0x000fe20003f04270 */
[----:B------:R-:W-:Y:S01]  /*3220*/  @P4 STG.E.U16 desc[UR12][R6.64+0x30], R36 ;  /* 0x0000302406004986 */ /* 0x000fe2000c10150c */
[----:B------:R-:W-:Y:S01]  /*3230*/  ISETP.GT.AND P2, PT, R4, 0x8, P2 ;  /* 0x000000080400780c */ /* 0x000fe20001744270 */
[-C--:B------:R-:W-:Y:S01]  /*3240*/  FMUL R52, R52, R0.reuse ;  /* 0x0000000034347220 */ /* 0x080fe20000400000 */
[C---:B------:R-:W-:Y:S01]  /*3250*/  ISETP.GT.AND P4, PT, R4.reuse, RZ, P3 ;  /* 0x000000ff0400720c */ /* 0x040fe20001f84270 */
[----:B------:R-:W-:Y:S01]  /*3260*/  @P5 STG.E.U16 desc[UR12][R6.64+0x32], R37 ;  /* 0x0000322506005986 */ /* 0x000fe2000c10150c */
        /* <DEDUP_REMOVED lines=8> */
[----:B------:R-:W-:-:S02]  /*32f0*/  F2FP.F16.F32.PACK_AB R41, RZ, R41 ;  /* 0x00000029ff29723e */ /* 0x000fc400000000ff */
[C---:B------:R-:W-:Y:S01]  /*3300*/  ISETP.GT.AND P3, PT, R4.reuse, 0x8, P3 ;  /* 0x000000080400780c */ /* 0x040fe20001f64270 */
[----:B------:R-:W-:Y:S01]  /*3310*/  @P2 STG.E.U16 desc[UR12][R8.64+0x32], R39 ;  /* 0x0000322708002986 */ /* 0x000fe2000c10150c */
[----:B------:R-:W-:Y:S02]  /*3320*/  ISETP.GT.AND P0, PT, R4, 0x8, P0 ;  /* 0x000000080400780c */ /* 0x000fe40000704270 */
[----:B------:R-:W-:Y:S01]  /*3330*/  F2FP.F16.F32.PACK_AB R42, RZ, R42 ;  /* 0x0000002aff2a723e */ /* 0x000fe200000000ff */
[----:B------:R-:W-:Y:S01]  /*3340*/  @P4 STG.E.U16 desc[UR12][R6.64+0x40], R40 ;  /* 0x0000402806004986 */ /* 0x000fe2000c10150c */
[C---:B------:R-:W-:Y:S02]  /*3350*/  ISETP.GT.AND P4, PT, R3.reuse, 0x28, PT ;  /* 0x000000280300780c */ /* 0x040fe40003f84270 */
[----:B------:R-:W-:Y:S01]  /*3360*/  F2FP.F16.F32.PACK_AB R43, RZ, R43 ;  /* 0x0000002bff2b723e */ /* 0x000fe200000000ff */
[----:B------:R-:W-:Y:S01]  /*3370*/  @P5 STG.E.U16 desc[UR12][R6.64+0x42], R41 ;  /* 0x0000422906005986 */ /* 0x000fe2000c10150c */
[----:B------:R-:W-:-:S02]  /*3380*/  ISETP.GT.AND P5, PT, R3, 0x29, PT ;  /* 0x000000290300780c */ /* 0x000fc40003fa4270 */
[C---:B------:R-:W-:Y:S01]  /*3390*/  ISETP.GT.AND P1, PT, R4.reuse, RZ, P4 ;  /* 0x000000ff0400720c */ /* 0x040fe20002724270 */
[----:B------:R-:W-:Y:S01]  /*33a0*/  @P3 STG.E.U16 desc[UR12][R8.64+0x40], R42 ;  /* 0x0000402a08003986 */ /* 0x000fe2000c10150c */
[----:B------:R-:W-:Y:S02]  /*33b0*/  ISETP.GT.AND P6, PT, R4, RZ, P5 ;  /* 0x000000ff0400720c */ /* 0x000fe40002fc4270 */
[----:B------:R-:W-:Y:S01]  /*33c0*/  F2FP.F16.F32.PACK_AB R44, RZ, R44 ;  /* 0x0000002cff2c723e */ /* 0x000fe200000000ff */
[----:B------:R-:W-:Y:S01]  /*33d0*/  @P0 STG.E.U16 desc[UR12][R8.64+0x42], R43 ;  /* 0x0000422b08000986 */ /* 0x000fe2000c10150c */
[C---:B------:R-:W-:Y:S02]  /*33e0*/  ISETP.GT.AND P3, PT, R3.reuse, 0x30, PT ;  /* 0x000000300300780c */ /* 0x040fe40003f64270 */
[C---:B------:R-:W-:Y:S02]  /*33f0*/  ISETP.GT.AND P2, PT, R3.reuse, 0x31, PT ;  /* 0x000000310300780c */ /* 0x040fe40003f44270 */
[----:B------:R-:W-:-:S02]  /*3400*/  ISETP.GT.AND P0, PT, R3, 0x39, PT ;  /* 0x000000390300780c */ /* 0x000fc40003f04270 */
[C---:B------:R-:W-:Y:S01]  /*3410*/  ISETP.GT.AND P4, PT, R4.reuse, 0x8, P4 ;  /* 0x000000080400780c */ /* 0x040fe20002784270 */
[----:B------:R-:W-:Y:S01]  /*3420*/  @P1 STG.E.U16 desc[UR12][R6.64+0x50], R44 ;  /* 0x0000502c06001986 */ /* 0x000fe2000c10150c */
[----:B------:R-:W-:Y:S01]  /*3430*/  ISETP.GT.AND P1, PT, R3, 0x38, PT ;  /* 0x000000380300780c */ /* 0x000fe20003f24270 */
[----:B------:R-:W-:Y:S01]  /*3440*/  @P6 IMAD.MOV.U32 R2, RZ, RZ, R6 ;  /* 0x000000ffff026224 */ /* 0x000fe200078e0006 */
[----:B------:R-:W-:Y:S01]  /*3450*/  F2FP.F16.F32.PACK_AB R45, RZ, R45 ;  /* 0x0000002dff2d723e */ /* 0x000fe200000000ff */
[----:B------:R-:W-:Y:S01]  /*3460*/  @P6 IMAD.MOV.U32 R3, RZ, RZ, R7 ;  /* 0x000000ffff036224 */ /* 0x000fe200078e0007 */
[----:B------:R-:W-:Y:S02]  /*3470*/  F2FP.F16.F32.PACK_AB R46, RZ, R46 ;  /* 0x0000002eff2e723e */ /* 0x000fe400000000ff */
[----:B------:R-:W-:Y:S02]  /*3480*/  F2FP.F16.F32.PACK_AB R47, RZ, R47 ;  /* 0x0000002fff2f723e */ /* 0x000fe400000000ff */
[----:B------:R0:W-:Y:S01]  /*3490*/  @P6 STG.E.U16 desc[UR12][R2.64+0x52], R45 ;  /* 0x0000522d02006986 */ /* 0x0001e2000c10150c */
[----:B------:R-:W-:-:S02]  /*34a0*/  ISETP.GT.AND P6, PT, R4, 0x8, P5 ;  /* 0x000000080400780c */ /* 0x000fc40002fc4270 */
[C---:B------:R-:W-:Y:S02]  /*34b0*/  ISETP.GT.AND P5, PT, R4.reuse, RZ, P3 ;  /* 0x000000ff0400720c */ /* 0x040fe40001fa4270 */
[----:B------:R-:W-:Y:S02]  /*34c0*/  ISETP.GT.AND P3, PT, R4, 0x8, P3 ;  /* 0x000000080400780c */ /* 0x000fe40001f64270 */
[----:B------:R-:W-:Y:S02]  /*34d0*/  F2FP.F16.F32.PACK_AB R48, RZ, R48 ;  /* 0x00000030ff30723e */ /* 0x000fe400000000ff */
[----:B------:R-:W-:Y:S02]  /*34e0*/  F2FP.F16.F32.PACK_AB R49, RZ, R49 ;  /* 0x00000031ff31723e */ /* 0x000fe400000000ff */
[----:B------:R-:W-:Y:S01]  /*34f0*/  F2FP.F16.F32.PACK_AB R50, RZ, R50 ;  /* 0x00000032ff32723e */ /* 0x000fe200000000ff */
[----:B0-----:R-:W-:Y:S01]  /*3500*/  @P4 IMAD.MOV.U32 R2, RZ, RZ, R8 ;  /* 0x000000ffff024224 */ /* 0x001fe200078e0008 */
[----:B------:R-:W-:Y:S01]  /*3510*/  F2FP.F16.F32.PACK_AB R51, RZ, R51 ;  /* 0x00000033ff33723e */ /* 0x000fe200000000ff */
[----:B------:R-:W-:Y:S01]  /*3520*/  @P4 IMAD.MOV.U32 R3, RZ, RZ, R9 ;  /* 0x000000ffff034224 */ /* 0x000fe200078e0009 */
[----:B------:R-:W-:-:S02]  /*3530*/  F2FP.F16.F32.PACK_AB R52, RZ, R52 ;  /* 0x00000034ff34723e */ /* 0x000fc400000000ff */
[----:B------:R-:W-:Y:S02]  /*3540*/  F2FP.F16.F32.PACK_AB R53, RZ, R53 ;  /* 0x00000035ff35723e */ /* 0x000fe400000000ff */
[----:B------:R0:W-:Y:S01]  /*3550*/  @P4 STG.E.U16 desc[UR12][R2.64+0x50], R46 ;  /* 0x0000502e02004986 */ /* 0x0001e2000c10150c */
[C---:B------:R-:W-:Y:S02]  /*3560*/  ISETP.GT.AND P4, PT, R4.reuse, RZ, P2 ;  /* 0x000000ff0400720c */ /* 0x040fe40001784270 */
[----:B------:R-:W-:Y:S02]  /*3570*/  ISETP.GT.AND P2, PT, R4, 0x8, P2 ;  /* 0x000000080400780c */ /* 0x000fe40001744270 */
[----:B------:R-:W-:Y:S01]  /*3580*/  F2FP.F16.F32.PACK_AB R54, RZ, R54 ;  /* 0x00000036ff36723e */ /* 0x000fe200000000ff */
[----:B0-----:R-:W-:Y:S02]  /*3590*/  @P6 IMAD.MOV.U32 R2, RZ, RZ, R8 ;  /* 0x000000ffff026224 */ /* 0x001fe400078e0008 */
[----:B------:R-:W-:-:S05]  /*35a0*/  @P6 IMAD.MOV.U32 R3, RZ, RZ, R9 ;  /* 0x000000ffff036224 */ /* 0x000fca00078e0009 */
[----:B------:R0:W-:Y:S01]  /*35b0*/  @P6 STG.E.U16 desc[UR12][R2.64+0x52], R47 ;  /* 0x0000522f02006986 */ /* 0x0001e2000c10150c */
[C---:B------:R-:W-:Y:S02]  /*35c0*/  ISETP.GT.AND P6, PT, R4.reuse, RZ, P0 ;  /* 0x000000ff0400720c */ /* 0x040fe400007c4270 */
[----:B------:R-:W-:Y:S01]  /*35d0*/  ISETP.GT.AND P0, PT, R4, 0x8, P0 ;  /* 0x000000080400780c */ /* 0x000fe20000704270 */
[----:B0-----:R-:W-:Y:S02]  /*35e0*/  @P5 IMAD.MOV.U32 R2, RZ, RZ, R6 ;  /* 0x000000ffff025224 */ /* 0x001fe400078e0006 */
[----:B------:R-:W-:-:S05]  /*35f0*/  @P5 IMAD.MOV.U32 R3, RZ, RZ, R7 ;  /* 0x000000ffff035224 */ /* 0x000fca00078e0007 */
[----:B------:R0:W-:Y:S01]  /*3600*/  @P5 STG.E.U16 desc[UR12][R2.64+0x60], R48 ;  /* 0x0000603002005986 */ /* 0x0001e2000c10150c */
[C---:B------:R-:W-:Y:S02]  /*3610*/  ISETP.GT.AND P5, PT, R4.reuse, RZ, P1 ;  /* 0x000000ff0400720c */ /* 0x040fe40000fa4270 */
[----:B------:R-:W-:Y:S01]  /*3620*/  ISETP.GT.AND P1, PT, R4, 0x8, P1 ;  /* 0x000000080400780c */ /* 0x000fe20000f24270 */
[----:B0-----:R-:W-:Y:S02]  /*3630*/  @P4 IMAD.MOV.U32 R2, RZ, RZ, R6 ;  /* 0x000000ffff024224 */ /* 0x001fe400078e0006 */
[----:B------:R-:W-:-:S05]  /*3640*/  @P4 IMAD.MOV.U32 R3, RZ, RZ, R7 ;  /* 0x000000ffff034224 */ /* 0x000fca00078e0007 */
[----:B------:R0:W-:Y:S02]  /*3650*/  @P4 STG.E.U16 desc[UR12][R2.64+0x62], R49 ;  /* 0x0000623102004986 */ /* 0x0001e4000c10150c */
        /* <DEDUP_REMOVED lines=8> */
[----:B------:R0:W-:Y:S04]  /*36e0*/  @P5 STG.E.U16 desc[UR12][R2.64+0x70], R52 ;  /* 0x0000703402005986 */ /* 0x0001e8000c10150c */
[----:B------:R1:W-:Y:S01]  /*36f0*/  @P6 STG.E.U16 desc[UR12][R6.64+0x72], R53 ;  /* 0x0000723506006986 */ /* 0x0003e2000c10150c */
[----:B0-----:R-:W-:Y:S02]  /*3700*/  @P1 IMAD.MOV.U32 R2, RZ, RZ, R8 ;  /* 0x000000ffff021224 */ /* 0x001fe400078e0008 */
[----:B------:R-:W-:-:S05]  /*3710*/  @P1 IMAD.MOV.U32 R3, RZ, RZ, R9 ;  /* 0x000000ffff031224 */ /* 0x000fca00078e0009 */
[----:B------:R1:W-:Y:S01]  /*3720*/  @P1 STG.E.U16 desc[UR12][R2.64+0x70], R54 ;  /* 0x0000703602001986 */ /* 0x0003e2000c10150c */
[----:B------:R-:W-:Y:S05]  /*3730*/  @!P0 EXIT ;  /* 0x000000000000894d */ /* 0x000fea0003800000 */
[----:B------:R-:W-:-:S05]  /*3740*/  F2FP.F16.F32.PACK_AB R0, RZ, R0 ;  /* 0x00000000ff00723e */ /* 0x000fca00000000ff */
[----:B------:R-:W-:Y:S01]  /*3750*/  STG.E.U16 desc[UR12][R8.64+0x72], R0 ;  /* 0x0000720008007986 */ /* 0x000fe2000c10150c */
[----:B------:R-:W-:Y:S05]  /*3760*/  EXIT ;  /* 0x000000000000794d */ /* 0x000fea0003800000 */
.L_x_10:
[----:B------:R-:W-:-:S13]  /*3770*/  ISETP.NE.AND P0, PT, R6, RZ, PT ;  /* 0x000000ff0600720c */ /* 0x000fda0003f05270 */
[----:B------:R-:W-:Y:S05]  /*3780*/  @P0 EXIT ;  /* 0x000000000000094d */ /* 0x000fea0003800000 */
[----:B------:R-:W-:Y:S01]  /*3790*/  ELECT P0, URZ, PT ;  /* 0x00000000003f782f */ /* 0x000fe20003800000 */
[----:B------:R-:W-:-:S12]  /*37a0*/  BSSY B0, `(.L_x_83) ;  /* 0x0000070000007945 */ /* 0x000fd80003800000 */
[----:B------:R-:W-:Y:S05]  /*37b0*/  @!P0 BRA `(.L_x_84) ;  /* 0x0000000400b88947 */ /* 0x000fea0003800000 */
[----:B------:R-:W-:Y:S02]  /*37c0*/  ISETP.GE.AND P0, PT, R4, 0x1, PT ;  /* 0x000000010400780c */ /* 0x000fe40003f06270 */
[----:B------:R-:W-:-:S04]  /*37d0*/  SHF.R.S32.HI R7, RZ, 0x1f, R8 ;  /* 0x0000001fff077819 */ /* 0x000fc80000011408 */
[----:B------:R-:W-:-:S07]  /*37e0*/  LEA.HI R7, R7, R8, RZ, 0x7 ;  /* 0x0000000807077211 */ /* 0x000fce00078f38ff */
[----:B------:R-:W-:Y:S05]  /*37f0*/  @!P0 BRA `(.L_x_84) ;  /* 0x0000000400a88947 */ /* 0x000fea0003800000 */
[----:B---3-5:R-:W0:Y:S01]  /*3800*/  S2R R2, SR_CTAID.X ;  /* 0x0000000000027919 */ /* 0x028e220000002500 */
[----:B------:R-:W-:Y:S01]  /*3810*/  LOP3.LUT R7, R7, 0xffffff80, RZ, 0xc0, !PT ;  /* 0xffffff8007077812 */ /* 0x000fe200078ec0ff */
[----:B------:R-:W-:Y:S01]  /*3820*/  ULDC UR4, c[0x0][0x384] ;  /* 0x0000e10000047ab9 */ /* 0x000fe20000000800 */
[----:B------:R-:W-:Y:S01]  /*3830*/  LOP3.LUT P0, RZ, R8, 0x1f, RZ, 0xc0, !PT ;  /* 0x0000001f08ff7812 */ /* 0x000fe2000780c0ff */
[----:B------:R-:W2:Y:S01]  /*3840*/  S2R R12, SR_CTAID.Y ;  /* 0x00000000000c7919 */ /* 0x000ea20000002600 */
[----:B-1----:R-:W-:Y:S01]  /*3850*/  IMAD R0, R10, R11, RZ ;  /* 0x0000000b0a007224 */ /* 0x002fe200078e02ff */
[----:B------:R-:W-:Y:S01]  /*3860*/  ULDC UR5, c[0x0][0x388] ;  /* 0x0000e20000057ab9 */ /* 0x000fe20000000800 */
[----:B------:R-:W-:Y:S01]  /*3870*/  IMAD.IADD R7, R8, 0x1, -R7 ;  /* 0x0000000108077824 */ /* 0x000fe200078e0a07 */
[----:B------:R-:W-:Y:S01]  /*3880*/  LOP3.LUT R20, R3, 0x2, RZ, 0xfc, !PT ;  /* 0x0000000203147812 */ /* 0x000fe200078efcff */
[----:B------:R-:W-:Y:S01]  /*3890*/  IMAD.MOV.U32 R6, RZ, RZ, RZ ;  /* 0x000000ffff067224 */ /* 0x000fe200078e00ff */
[----:B------:R-:W-:Y:S01]  /*38a0*/  CS2R R8, SRZ ;  /* 0x0000000000087805 */ /* 0x000fe2000001ff00 */
[----:B------:R-:W-:Y:S01]  /*38b0*/  IMAD.MOV.U32 R10, RZ, RZ, RZ ;  /* 0x000000ffff0a7224 */ /* 0x000fe200078e00ff */
[----:B------:R-:W-:Y:S01]  /*38c0*/  ISETP.NE.AND P1, PT, R7, RZ, PT ;  /* 0x000000ff0700720c */ /* 0x000fe20003f25270 */
[----:B------:R-:W-:Y:S01]  /*38d0*/  IMAD R0, R5, R0, 0x1 ;  /* 0x0000000105007424 */ /* 0x000fe200078e0200 */
[----:B------:R-:W-:Y:S01]  /*38e0*/  ISETP.NE.OR P0, PT, R7, RZ, !P0 ;  /* 0x000000ff0700720c */ /* 0x000fe20004705670 */
[----:B------:R-:W-:-:S02]  /*38f0*/  IMAD.MOV.U32 R7, RZ, RZ, 0x1 ;  /* 0x00000001ff077424 */ /* 0x000fc400078e00ff */
[----:B0-----:R-:W-:-:S04]  /*3900*/  IMAD.SHL.U32 R18, R2, 0x40, RZ ;  /* 0x0000004002127824 */ /* 0x001fc800078e00ff */
[----:B------:R-:W-:-:S04]  /*3910*/  IMAD.HI.U32 R2, R18, UR4, RZ ;  /* 0x0000000412027c27 */ /* 0x000fc8000f8e00ff */
[----:B--2---:R-:W-:Y:S01]  /*3920*/  IMAD.SHL.U32 R19, R12, 0x40, RZ ;  /* 0x000000400c137824 */ /* 0x004fe200078e00ff */
[----:B------:R-:W-:-:S07]  /*3930*/  SHF.R.U32.HI R2, RZ, UR5, R2 ;  /* 0x00000005ff027c19 */ /* 0x000fce0008011602 */
.L_x_88:
[----:B------:R-:W0:Y:S01]  /*3940*/  S2R R12, SR_CgaCtaId ;  /* 0x00000000000c7919 */ /* 0x000e220000008800 */
[----:B------:R-:W-:-:S04]  /*3950*/  MOV R11, 0x400 ;  /* 0x00000400000b7802 */ /* 0x000fc80000000f00 */
[----:B0-----:R-:W-:Y:S02]  /*3960*/  LEA R21, R12, R11, 0x18 ;  /* 0x0000000b0c157211 */ /* 0x001fe400078ec0ff */
[----:B------:R-:W-:-:S03]  /*3970*/  SHF.L.U32 R11, R7, 0x1f, RZ ;  /* 0x0000001f070b7819 */ /* 0x000fc600000006ff */
[----:B------:R-:W-:-:S07]  /*3980*/  IMAD R12, R6, 0x8, R21 ;  /* 0x00000008060c7824 */ /* 0x000fce00078e0215 */
.L_x_85:
[----:B0-----:R0:W1:Y:S02]  /*3990*/  SYNCS.PHASECHK.TRANS64.TRYWAIT P2, [R12+URZ+0x38070], R11 ;  /* 0x0380700b0c0075a7 */ /* 0x001064000804017f */
[----:B-1----:R-:W-:Y:S05]  /*39a0*/  @!P2 NANOSLEEP.SYNCS 0x989680 ;  /* 0x009896800000a95d */ /* 0x002fea0003900000 */
[----:B------:R-:W1:Y:S02]  /*39b0*/  @!P2 SYNCS.PHASECHK.TRANS64 P2, [R12+URZ+0x38070], R11 ;  /* 0x0380700b0c00a5a7 */ /* 0x000e64000804007f */
[----:B-1----:R-:W-:Y:S05]  /*39c0*/  @!P2 BRA `(.L_x_85) ;  /* 0xfffffffc00f0a947 */ /* 0x002fea000383ffff */
[----:B0-----:R-:W0:Y:S02]  /*39d0*/  @!P1 LDC R11, c[0x0][0x500] ;  /* 0x00014000ff0b9b82 */ /* 0x001e240000000800 */
[----:B0-----:R0:W-:Y:S02]  /*39e0*/  @!P1 SYNCS.ARRIVE.TRANS64 RZ, [R12+URZ+0x38000], R11 ;  /* 0x0380000b0cff99a7 */ /* 0x0011e4000800003f */
[----:B0-----:R-:W-:-:S04]  /*39f0*/  PRMT R11, R20, 0x9910, RZ ;  /* 0x00009910140b7816 */ /* 0x001fc800000000ff */
[----:B------:R-:W-:-:S13]  /*3a00*/  ISETP.NE.AND P2, PT, R11, 0x2, PT ;  /* 0x000000020b00780c */ /* 0x000fda0003f45270 */
[----:B------:R-:W-:Y:S05]  /*3a10*/  @P2 BRA `(.L_x_86) ;  /* 0x0000000000042947 */ /* 0x000fea0003800000 */
[----:B------:R-:W-:Y:S01]  /*3a20*/  BPT.TRAP 0x1 ;  /* 0x000000040000795c */ /* 0x000fe20000300000 */
.L_x_86:
[----:B------:R-:W-:Y:S05]  /*3a30*/  @P0 BRA `(.L_x_87) ;  /* 0x0000000000040947 */ /* 0x000fea0003800000 */
[----:B------:R-:W-:Y:S01]  /*3a40*/  BPT.TRAP 0x1 ;  /* 0x000000040000795c */ /* 0x000fe20000300000 */
.L_x_87:
[----:B------:R-:W0:Y:S01]  /*3a50*/  LDC R13, c[0x0][0x380] ;  /* 0x0000e000ff0d7b82 */ /* 0x000e220000000800 */
[----:B------:R-:W-:Y:S01]  /*3a60*/  R2UR UR4, R2 ;  /* 0x00000000020472ca */ /* 0x000fe200000e0000 */
[----:B------:R-:W-:Y:S01]  /*3a70*/  ULDC UR20, c[0x0][0x38c] ;  /* 0x0000e30000147ab9 */ /* 0x000fe20000000800 */
[----:B------:R-:W-:Y:S01]  /*3a80*/  R2UR UR5, R18 ;  /* 0x00000000120572ca */ /* 0x000fe200000e0000 */
[----:B------:R-:W-:Y:S01]  /*3a90*/  UISETP.NE.AND UP0, UPT, UR20, 0x1, UPT ;  /* 0x000000011400788c */ /* 0x000fe2000bf05270 */
[----:B------:R-:W-:Y:S01]  /*3aa0*/  R2UR UR17, R12 ;  /* 0x000000000c1172ca */ /* 0x000fe200000e0000 */
[C---:B------:R-:W-:Y:S01]  /*3ab0*/  VIADD R12, R10.reuse, 0x1 ;  /* 0x000000010a0c7836 */ /* 0x040fe20000000000 */
[----:B------:R-:W-:Y:S01]  /*3ac0*/  R2UR UR18, R10 ;  /* 0x000000000a1272ca */ /* 0x000fe200000e0000 */
[----:B------:R-:W1:Y:S01]  /*3ad0*/  LDC.64 R14, c[0x0][0x3b8] ;  /* 0x0000ee00ff0e7b82 */ /* 0x000e620000000a00 */
[----:B------:R-:W-:Y:S01]  /*3ae0*/  R2UR UR10, R21 ;  /* 0x00000000150a72ca */ /* 0x000fe200000e0000 */
[----:B------:R-:W-:Y:S01]  /*3af0*/  VIADD R0, R0, 0xffffffff ;  /* 0xffffffff00007836 */ /* 0x000fe20000000000 */
[----:B------:R-:W-:Y:S01]  /*3b00*/  R2UR UR16, R6 ;  /* 0x00000000061072ca */ /* 0x000fe200000e0000 */
[----:B------:R-:W-:Y:S01]  /*3b10*/  ULDC.64 UR24, c[0x0][0x198] ;  /* 0x0000660000187ab9 */ /* 0x000fe20000000a00 */
[----:B------:R-:W-:Y:S01]  /*3b20*/  R2UR UR12, R9 ;  /* 0x00000000090c72ca */ /* 0x000fe200000e0000 */
[----:B------:R-:W-:Y:S01]  /*3b30*/  ULDC.64 UR14, c[0x0][0x3b0] ;  /* 0x0000ec00000e7ab9 */ /* 0x000fe20000000a00 */
[----:B------:R-:W-:Y:S01]  /*3b40*/  @UP0 ULDC.64 UR8, c[0x0][0x390] ;  /* 0x0000e40000080ab9 */ /* 0x000fe20000000a00 */
[----:B------:R-:W1:Y:S01]  /*3b50*/  LDC.64 R16, c[0x0][0x3d8] ;  /* 0x0000f600ff107b82 */ /* 0x000e620000000a00 */
[----:B------:R-:W-:Y:S01]  /*3b60*/  R2UR UR13, R8 ;  /* 0x00000000080d72ca */ /* 0x000fe200000e0000 */
[----:B------:R-:W-:Y:S01]  /*3b70*/  ULDC.64 UR22, c[0x0][0x3d0] ;  /* 0x0000f40000167ab9 */ /* 0x000fe20000000a00 */
[----:B------:R-:W-:Y:S01]  /*3b80*/  ISETP.GT.AND P5, PT, R0, 0x1, PT ;  /* 0x000000010000780c */ /* 0x000fe20003fa4270 */
[----:B------:R-:W-:Y:S01]  /*3b90*/  VIADD R6, R6, 0x1 ;  /* 0x0000000106067836 */ /* 0x000fe20000000000 */
[----:B------:R-:W-:-:S02]  /*3ba0*/  USHF.L.U32 UR18, UR18, 0x6, URZ ;  /* 0x0000000612127899 */ /* 0x000fc4000800063f */
[----:B------:R-:W-:Y:S01]  /*3bb0*/  UIADD3 UR17, UR17, 0x38000, URZ ;  /* 0x0003800011117890 */ /* 0x000fe2000fffe03f */
[----:B0-----:R-:W-:Y:S01]  /*3bc0*/  ISETP.NE.AND P2, PT, R13, 0x1, PT ;  /* 0x000000010d00780c */ /* 0x001fe20003f45270 */
[----:B------:R-:W-:Y:S01]  /*3bd0*/  ULEA UR16, UR16, UR10, 0xd ;  /* 0x0000000a10107291 */ /* 0x000fe2000f8e683f */
[----:B------:R-:W-:Y:S01]  /*3be0*/  R2UR UR10, R19 ;  /* 0x00000000130a72ca */ /* 0x000fe200000e0000 */
[----:B------:R-:W-:Y:S01]  /*3bf0*/  UMOV UR26, 0x0 ;  /* 0x00000000001a7882 */ /* 0x000fe20000000000 */
[C---:B------:R-:W-:Y:S01]  /*3c00*/  ISETP.NE.AND P4, PT, R6.reuse, 0xe, PT ;  /* 0x0000000e0600780c */ /* 0x040fe20003f85270 */
[----:B------:R-:W-:Y:S01]  /*3c10*/  UMOV UR27, 0x10000000 ;  /* 0x10000000001b7882 */ /* 0x000fe20000000000 */
[----:B------:R-:W-:Y:S02]  /*3c20*/  UMOV UR11, UR18 ;  /* 0x00000012000b7c82 */ /* 0x000fe40008000000 */
[----:B------:R-:W-:-:S05]  /*3c30*/  SEL R6, R6, RZ, P4 ;  /* 0x000000ff06067207 */ /* 0x000fca0002000000 */
[----:B------:R-:W-:Y:S01]  /*3c40*/  @P2 IMAD.U32 R11, RZ, RZ, UR4 ;  /* 0x00000004ff0b2e24 */ /* 0x000fe2000f8e00ff */
[----:B------:R-:W-:Y:S01]  /*3c50*/  UIADD3 UR4, UP1, UR24, 0xf0, URZ ;  /* 0x000000f018047890 */ /* 0x000fe2000ff3e03f */
[----:B-1----:R-:W-:Y:S01]  /*3c60*/  IMAD R10, R8, R15, R17 ;  /* 0x0000000f080a7224 */ /* 0x002fe200078e0211 */
[----:B------:R-:W-:Y:S02]  /*3c70*/  UIADD3 UR24, UP2, UR24, 0x1f0, URZ ;  /* 0x000001f018187890 */ /* 0x000fe4000ff5e03f */
[----:B------:R-:W-:Y:S01]  /*3c80*/  @P2 R2UR UR5, R11 ;  /* 0x000000000b0522ca */ /* 0x000fe200000e0000 */
[----:B------:R-:W-:Y:S01]  /*3c90*/  IMAD R11, R9, R14, R16 ;  /* 0x0000000e090b7224 */ /* 0x000fe200078e0210 */
[----:B------:R-:W-:Y:S01]  /*3ca0*/  ISETP.NE.AND P2, PT, R12, R5, PT ;  /* 0x000000050c00720c */ /* 0x000fe20003f45270 */
[----:B------:R-:W0:Y:S03]  /*3cb0*/  LDC R14, c[0x0][0x3c8] ;  /* 0x0000f200ff0e7b82 */ /* 0x000e260000000800 */
[----:B------:R-:W-:Y:S01]  /*3cc0*/  PRMT R10, R11, 0x40, R10 ;  /* 0x000000400b0a7816 */ /* 0x000fe2000000000a */
[----:B------:R-:W-:-:S06]  /*3cd0*/  VIADD R11, R9, 0x1 ;  /* 0x00000001090b7836 */ /* 0x000fcc0000000000 */
[----:B------:R-:W-:Y:S02]  /*3ce0*/  UIADD3 UR6, -UR5, URZ, URZ ;  /* 0x0000003f05067290 */ /* 0x000fe4000fffe13f */
[----:B------:R-:W-:Y:S01]  /*3cf0*/  UMOV UR21, UR5 ;  /* 0x0000000500157c82 */ /* 0x000fe20008000000 */
[----:B------:R-:W-:-:S03]  /*3d00*/  @P2 IMAD.MOV R11, RZ, RZ, R9 ;  /* 0x000000ffff0b2224 */ /* 0x000fc600078e0209 */
[----:B------:R-:W-:Y:S01]  /*3d10*/  IMAD R13, R13, UR6, R18 ;  /* 0x000000060d0d7c24 */ /* 0x000fe2000f8e0212 */
[----:B------:R-:W-:Y:S02]  /*3d20*/  UIMAD.WIDE.U32 UR6, UR5, UR8, URZ ;  /* 0x00000008050672a5 */ /* 0x000fe4000f8e003f */
[----:B------:R-:W-:Y:S02]  /*3d30*/  UIADD3 UR8, UR16, 0x1c000, URZ ;  /* 0x0001c00010087890 */ /* 0x000fe4000fffe03f */
[----:B------:R-:W-:Y:S01]  /*3d40*/  @UP0 USHF.R.U32.HI UR21, URZ, UR9, UR7 ;  /* 0x000000093f150299 */ /* 0x000fe20008011607 */
[----:B------:R-:W-:Y:S01]  /*3d50*/  R2UR UR19, R13 ;  /* 0x000000000d1372ca */ /* 0x000fe200000e0000 */
[----:B------:R-:W-:Y:S01]  /*3d60*/  VIADD R13, R8, 0x1 ;  /* 0x00000001080d7836 */ /* 0x000fe20000000000 */
[----:B------:R-:W-:Y:S01]  /*3d70*/  R2UR UR7, R10 ;  /* 0x000000000a0772ca */ /* 0x000fe200000e0000 */
[----:B------:R-:W-:Y:S01]  /*3d80*/  UIADD3 UR6, -UR21, URZ, URZ ;  /* 0x0000003f15067290 */ /* 0x000fe2000fffe13f */
[C---:B0-----:R-:W-:Y:S01]  /*3d90*/  ISETP.NE.AND P3, PT, R11.reuse, R14, PT ;  /* 0x0000000e0b00720c */ /* 0x041fe20003f65270 */
[----:B------:R-:W-:Y:S01]  /*3da0*/  UMOV UR9, UR17 ;  /* 0x0000001100097c82 */ /* 0x000fe20008000000 */
[----:B------:R-:W-:Y:S01]  /*3db0*/  SEL R10, RZ, 0x1, P4 ;  /* 0x00000001ff0a7807 */ /* 0x000fe20002000000 */
[----:B------:R-:W-:Y:S01]  /*3dc0*/  UIMAD UR20, UR20, UR6, UR5 ;  /* 0x00000006141472a4 */ /* 0x000fe2000f8e0205 */
[----:B------:R-:W-:Y:S01]  /*3dd0*/  SEL R9, R11, RZ, P3 ;  /* 0x000000ff0b097207 */ /* 0x000fe20001800000 */
[----:B------:R-:W-:Y:S01]  /*3de0*/  UIADD3.X UR5, URZ, UR25, URZ, UP1, !UPT ;  /* 0x000000193f057290 */ /* 0x000fe20008ffe43f */
[----:B------:R-:W-:Y:S01]  /*3df0*/  LOP3.LUT R7, R7, R10, RZ, 0x3c, !PT ;  /* 0x0000000a07077212 */ /* 0x000fe200078e3cff */
[----:B------:R-:W-:Y:S01]  /*3e00*/  UIMAD UR20, UR20, UR15, UR23 ;  /* 0x0000000f141472a4 */ /* 0x000fe2000f8e0217 */
[----:B------:R-:W-:Y:S01]  /*3e10*/  SEL R10, R12, RZ, P2 ;  /* 0x000000ff0c0a7207 */ /* 0x000fe20001000000 */
[----:B------:R-:W-:-:S02]  /*3e20*/  UIMAD UR19, UR19, UR14, UR22 ;  /* 0x0000000e131372a4 */ /* 0x000fc4000f8e0216 */
[----:B------:R-:W-:Y:S02]  /*3e30*/  UPRMT UR6, UR7, 0x5410, URZ ;  /* 0x0000541007067896 */ /* 0x000fe4000800003f */
[----:B------:R-:W-:Y:S01]  /*3e40*/  UIADD3.X UR25, URZ, UR25, URZ, UP2, !UPT ;  /* 0x000000193f197290 */ /* 0x000fe200097fe43f */
[----:B------:R-:W-:-:S04]  /*3e50*/  @P3 IMAD.MOV R13, RZ, RZ, R8 ;  /* 0x000000ffff0d3224 */ /* 0x000fc800078e0208 */
[----:B------:R-:W-:Y:S02]  /*3e60*/  IMAD.MOV.U32 R8, RZ, RZ, R13 ;  /* 0x000000ffff087224 */ /* 0x000fe400078e000d */
[----:B------:R0:W-:Y:S02]  /*3e70*/  UTMALDG.4D.IM2COL [UR16], [UR4], UR6 ;  /* 0x00000010040073b4 */ /* 0x0001e40008058006 */
[----:B------:R0:W-:Y:S02]  /*3e80*/  UTMALDG.4D [UR8], [UR24], desc[UR26] ;  /* 0x00001a08180075b4 */ /* 0x0001e40008019000 */
[----:B0-----:R-:W-:Y:S05]  /*3e90*/  @P5 BRA `(.L_x_88) ;  /* 0xfffffff800a85947 */ /* 0x001fea000383ffff */
.L_x_84:
[----:B------:R-:W-:Y:S05]  /*3ea0*/  BSYNC B0 ;  /* 0x0000000000007941 */ /* 0x000fea0003800000 */
.L_x_83:
[----:B------:R-:W-:Y:S01]  /*3eb0*/  ISETP.GE.U32.AND P0, PT, R4, 0xe, PT ;  /* 0x0000000e0400780c */ /* 0x000fe20003f06070 */
[----:B------:R-:W-:-:S12]  /*3ec0*/  IMAD.MOV.U32 R5, RZ, RZ, 0x1 ;  /* 0x00000001ff057424 */ /* 0x000fd800078e00ff */
[----:B------:R-:W-:Y:S05]  /*3ed0*/  @!P0 BRA `(.L_x_89) ;  /* 0x00000000001c8947 */ /* 0x000fea0003800000 */
[----:B------:R-:W-:-:S05]  /*3ee0*/  SHF.R.U32.HI R6, RZ, 0x1, R4 ;  /* 0x00000001ff067819 */ /* 0x000fca0000011604 */
[----:B------:R-:W-:-:S05]  /*3ef0*/  IMAD.WIDE.U32 R6, R6, -0x6db6db6d, RZ ;  /* 0x9249249306067825 */ /* 0x000fca00078e00ff */
[----:B-1---5:R-:W-:-:S04]  /*3f00*/  SHF.R.U32.HI R0, RZ, 0x2, R7 ;  /* 0x00000002ff007819 */ /* 0x022fc80000011607 */
[----:B------:R-:W-:-:S04]  /*3f10*/  LOP3.LUT R0, R0, 0x1, RZ, 0xc0, !PT ;  /* 0x0000000100007812 */ /* 0x000fc800078ec0ff */
[----:B------:R-:W-:-:S04]  /*3f20*/  ISETP.NE.U32.AND P0, PT, R0, 0x1, PT ;  /* 0x000000010000780c */ /* 0x000fc80003f05070 */
[----:B------:R-:W-:-:S04]  /*3f30*/  ISETP.NE.U32.AND.EX P0, PT, RZ, RZ, PT, P0 ;  /* 0x000000ffff00720c */ /* 0x000fc80003f05100 */
[----:B------:R-:W-:-:S09]  /*3f40*/  SEL R5, RZ, 0x1, !P0 ;  /* 0x00000001ff057807 */ /* 0x000fd20004000000 */
.L_x_89:
[----:B------:R-:W-:Y:S05]  /*3f50*/  WARPSYNC.ALL ;  /* 0x0000000000007948 */ /* 0x000fea0003800000 */
[----:B------:R-:W-:-:S13]  /*3f60*/  ELECT P0, URZ, PT ;  /* 0x00000000003f782f */ /* 0x000fda0003800000 */
[----:B------:R-:W-:Y:S05]  /*3f70*/  @!P0 EXIT ;  /* 0x000000000000894d */ /* 0x000fea0003800000 */
[----:B------:R-:W-:-:S04]  /*3f80*/  LOP3.LUT R3, R3, 0x2, RZ, 0xfc, !PT ;  /* 0x0000000203037812 */ /* 0x000fc800078efcff */
[----:B------:R-:W-:-:S13]  /*3f90*/  ISETP.NE.AND P0, PT, R3, 0x3, PT ;  /* 0x000000030300780c */ /* 0x000fda0003f05270 */
[----:B------:R-:W-:Y:S05]  /*3fa0*/  @!P0 BRA `(.L_x_90) ;  /* 0x0000000000048947 */ /* 0x000fea0003800000 */
[----:B------:R-:W-:Y:S01]  /*3fb0*/  BPT.TRAP 0x1 ;  /* 0x000000040000795c */ /* 0x000fe20000300000 */
.L_x_90:
[----:B------:R-:W0:Y:S01]  /*3fc0*/  S2R R7, SR_CgaCtaId ;  /* 0x0000000000077919 */ /* 0x000e220000008800 */
[----:B---3-5:R-:W-:Y:S02]  /*3fd0*/  SHF.R.U32.HI R2, RZ, 0x1, R4 ;  /* 0x00000001ff027819 */ /* 0x028fe40000011604 */
[----:B-1----:R-:W-:-:S03]  /*3fe0*/  MOV R0, 0x400 ;  /* 0x0000040000007802 */ /* 0x002fc60000000f00 */
[----:B------:R-:W-:-:S05]  /*3ff0*/  IMAD.WIDE.U32 R2, R2, -0x6db6db6d, RZ ;  /* 0x9249249302027825 */ /* 0x000fca00078e00ff */
[----:B------:R-:W-:-:S05]  /*4000*/  SHF.R.U32.HI R3, RZ, 0x2, R3 ;  /* 0x00000002ff037819 */ /* 0x000fca0000011603 */
[----:B------:R-:W-:Y:S01]  /*4010*/  IMAD R3, R3, -0xe, R4 ;  /* 0xfffffff203037824 */ /* 0x000fe200078e0204 */
[----:B0-----:R-:W-:Y:S02]  /*4020*/  LEA R0, R7, R0, 0x18 ;  /* 0x0000000007007211 */ /* 0x001fe400078ec0ff */
[----:B------:R-:W-:-:S03]  /*4030*/  SHF.L.U32 R7, R5, 0x1f, RZ ;  /* 0x0000001f05077819 */ /* 0x000fc600000006ff */
[----:B------:R-:W-:-:S04]  /*4040*/  VIADD R0, R0, 0x38070 ;  /* 0x0003807000007836 */ /* 0x000fc80000000000 */
[----:B------:R-:W-:-:S07]  /*4050*/  IMAD R2, R3, 0x8, R0 ;  /* 0x0000000803027824 */ /* 0x000fce00078e0200 */
.L_x_91:
[----:B0-----:R0:W1:Y:S02]  /*4060*/  SYNCS.PHASECHK.TRANS64.TRYWAIT P0, [R2+URZ], R7 ;  /* 0x00000007020075a7 */ /* 0x001064000800017f */
[----:B-1----:R-:W-:Y:S05]  /*4070*/  @!P0 NANOSLEEP.SYNCS 0x989680 ;  /* 0x009896800000895d */ /* 0x002fea0003900000 */
[----:B------:R-:W1:Y:S02]  /*4080*/  @!P0 SYNCS.PHASECHK.TRANS64 P0, [R2+URZ], R7 ;  /* 0x00000007020085a7 */ /* 0x000e64000800007f */
[----:B-1----:R-:W-:Y:S05]  /*4090*/  @!P0 BRA `(.L_x_91) ;  /* 0xfffffffc00f08947 */ /* 0x002fea000383ffff */
[----:B------:R-:W-:-:S05]  /*40a0*/  VIADD R3, R3, 0x1 ;  /* 0x0000000103037836 */ /* 0x000fca0000000000 */
[----:B------:R-:W-:-:S04]  /*40b0*/  ISETP.NE.AND P0, PT, R3, 0xe, PT ;  /* 0x0000000e0300780c */ /* 0x000fc80003f05270 */
[----:B0-----:R-:W-:Y:S02]  /*40c0*/  SEL R2, RZ, 0x1, P0 ;  /* 0x00000001ff027807 */ /* 0x001fe40000000000 */
[----:B------:R-:W-:Y:S02]  /*40d0*/  SEL R3, R3, RZ, P0 ;  /* 0x000000ff03037207 */ /* 0x000fe40000000000 */
[----:B------:R-:W-:-:S03]  /*40e0*/  LOP3.LUT R7, R5, R2, RZ, 0x3c, !PT ;  /* 0x0000000205077212 */ /* 0x000fc600078e3cff */
[----:B------:R-:W-:Y:S01]  /*40f0*/  IMAD R2, R3, 0x8, R0 ;  /* 0x0000000803027824 */ /* 0x000fe200078e0200 */
[----:B------:R-:W-:-:S07]  /*4100*/  SHF.L.U32 R5, R7, 0x1f, RZ ;  /* 0x0000001f07057819 */ /* 0x000fce00000006ff */
.L_x_92:
        /* <DEDUP_REMOVED lines=11> */
.L_x_93:
        /* <DEDUP_REMOVED lines=11> */
.L_x_94:
        /* <DEDUP_REMOVED lines=11> */
.L_x_95:
        /* <DEDUP_REMOVED lines=11> */
.L_x_96:
        /* <DEDUP_REMOVED lines=11> */
.L_x_97:
        /* <DEDUP_REMOVED lines=11> */
.L_x_98:
        /* <DEDUP_REMOVED lines=11> */
.L_x_99:
        /* <DEDUP_REMOVED lines=11> */
.L_x_100:
        /* <DEDUP_REMOVED lines=11> */
.L_x_101:
        /* <DEDUP_REMOVED lines=11> */
.L_x_102:
        /* <DEDUP_REMOVED lines=11> */
.L_x_103:
        /* <DEDUP_REMOVED lines=11> */
.L_x_104:
[----:B0-----:R0:W1:Y:S02]  /*4950*/  SYNCS.PHASECHK.TRANS64.TRYWAIT P0, [R3+URZ], R0 ;  /* 0x00000000030075a7 */ /* 0x001064000800017f */
[----:B-1----:R-:W-:Y:S05]  /*4960*/  @!P0 NANOSLEEP.SYNCS 0x989680 ;  /* 0x009896800000895d */ /* 0x002fea0003900000 */
[----:B------:R-:W1:Y:S02]  /*4970*/  @!P0 SYNCS.PHASECHK.TRANS64 P0, [R3+URZ], R0 ;  /* 0x00000000030085a7 */ /* 0x000e64000800007f */
[----:B-1----:R-:W-:Y:S05]  /*4980*/  @P0 EXIT ;  /* 0x000000000000094d */ /* 0x002fea0003800000 */
[----:B------:R-:W-:Y:S05]  /*4990*/  BRA `(.L_x_104) ;  /* 0xfffffffc00ec7947 */ /* 0x000fea000383ffff */
.L_x_105:
[----:B------:R-:W-:-:S00]  /*49a0*/  BRA `(.L_x_105) ;  /* 0xfffffffc00fc7947 */ /* 0x000fc0000383ffff */
[----:B------:R-:W-:-:S00]  /*49b0*/  NOP ;  /* 0x0000000000007918 */ /* 0x000fc00000000000 */
        /* <DEDUP_REMOVED lines=12> */
.L_x_106:


//--------------------- .nv.shared._ZN7cutlass13device_kernelINS_4conv6kernel13ConvUniversalINS1_16ConvProblemShapeILNS1_8OperatorE1ELi2EEENS1_10collective14CollectiveConvINS1_46MainloopSm90TmaGmmaWarpSpecializedImplicitGemmILS5_1ELi14ELi2EN4cute5tupleIJNSA_1CILi1EEESD_SD_EEENS1_36KernelImplicitTmaWarpSpecializedSm90ELi1EEENSB_IJNSC_ILi64EEESH_NSB_IJSH_EEEEEENS_6half_tESK_NSA_8TiledMMAINSA_8MMA_AtomIJNSA_4SM904GMMA25MMA_64x64x16_F32F16F16_SSILNSO_5MajorE0ELSQ_1ELNSO_7ScaleInE1ELSR_1EEEEEENSA_6LayoutISE_NSB_IJNSC_ILi0EEESV_SV_EEEEENSB_IJNSA_10UnderscoreESY_SY_EEEEENS7_6detail26Sm90ImplicitGemmTileTraitsINSA_20SM90_TMA_LOAD_IM2COLENSA_14ComposedLayoutINSA_7SwizzleILi3ELi4ELi3EEENSA_18smem_ptr_flag_bitsILi16EEENSU_INSB_IJNSB_IJNSC_ILi8EEES19_EEENSB_IJSH_SD_EEENSB_IJSD_NSC_ILi14EEEEEEEEENSB_IJNSB_IJSH_NSC_ILi512EEEEEENSB_IJSD_SV_EEENSB_IJSV_NSC_ILi4096EEEEEEEEEEEEEvEENS12_INSA_13SM90_TMA_LOADENS14_IS16_S18_NSU_INSB_IJS1B_S1A_S1D_EEENSB_IJS1H_S1G_S1J_EEEEEEEvEEEENS_8epilogue10collective6detail29Sm90TmaWarpSpecializedAdapterINS1W_15DefaultEpilogueISK_NSB_IJNSB_IJlllEEESD_SV_EEES21_NS1V_6thread17LinearCombinationISK_Li1EffLNS22_9ScaleType4KindE0ELNS_15FloatRoundStyleE2ESK_EENS_4gemm15EpilogueDefaultEEEEEvvEEEEvNT_6ParamsE --------------------------
	.section	.nv.shared._ZN7cutlass13device_kernelINS_4conv6kernel13ConvUniversalINS1_16ConvProblemShapeILNS1_8OperatorE1ELi2EEENS1_10collective14CollectiveConvINS1_46MainloopSm90TmaGmmaWarpSpecializedImplicitGemmILS5_1ELi14ELi2EN4cute5tupleIJNSA_1CILi1EEESD_SD_EEENS1_36KernelImplicitTmaWarpSpecializedSm90ELi1EEENSB_IJNSC_ILi64EEESH_NSB_IJSH_EEEEEENS_6half_tESK_NSA_8TiledMMAINSA_8MMA_AtomIJNSA_4SM904GMMA25MMA_64x64x16_F32F16F16_SSILNSO_5MajorE0ELSQ_1ELNSO_7ScaleInE1ELSR_1EEEEEENSA_6LayoutISE_NSB_IJNSC_ILi0EEESV_SV_EEEEENSB_IJNSA_10UnderscoreESY_SY_EEEEENS7_6detail26Sm90ImplicitGemmTileTraitsINSA_20SM90_TMA_LOAD_IM2COLENSA_14ComposedLayoutINSA_7SwizzleILi3ELi4ELi3EEENSA_18smem_ptr_flag_bitsILi16EEENSU_INSB_IJNSB_IJNSC_ILi8EEES19_EEENSB_IJSH_SD_EEENSB_IJSD_NSC_ILi14EEEEEEEEENSB_IJNSB_IJSH_NSC_ILi512EEEEEENSB_IJSD_SV_EEENSB_IJSV_NSC_ILi4096EEEEEEEEEEEEEvEENS12_INSA_13SM90_TMA_LOADENS14_IS16_S18_NSU_INSB_IJS1B_S1A_S1D_EEENSB_IJS1H_S1G_S1J_EEEEEEEvEEEENS_8epilogue10collective6detail29Sm90TmaWarpSpecializedAdapterINS1W_15DefaultEpilogueISK_NSB_IJNSB_IJlllEEESD_SV_EEES21_NS1V_6thread17LinearCombinationISK_Li1EffLNS22_9ScaleType4KindE0ELNS_15FloatRoundStyleE2ESK_EENS_4gemm15EpilogueDefaultEEEEEvvEEEEvNT_6ParamsE,"aw",@nobits
	.sectionflags	@""
	.align	16
	.zero		1024


//--------------------- .nv.shared.reserved.0     --------------------------
	.section	.nv.shared.reserved.0,"aw",@nobits
	.weak		__nv_reservedSMEM_offset_0_alias
	.size		__nv_reservedSMEM_offset_0_alias, 0, 0
	.other		__nv_reservedSMEM_offset_0_alias,@"STO_CUDA_RESERVED_SHARED STV_DEFAULT"
__nv_reservedSMEM_offset_0_alias:
	.zero		0


//--------------------- .nv.global                --------------------------
	.section	.nv.global,"aw",@nobits
.nv.global:
	.type		_ZN39_INTERNAL_9aae4d9f_4_k_cu_3ddec360_29724cute1_E,@object
	.size		_ZN39_INTERNAL_9aae4d9f_4_k_cu_3ddec360_29724cute1_E,(_ZN39_INTERNAL_9aae4d9f_4_k_cu_3ddec360_29724cuda3std3__45__cpo6cbeginE - _ZN39_INTERNAL_9aae4d9f_4_k_cu_3ddec360_29724cute1_E)
_ZN39_INTERNAL_9aae4d9f_4_k_cu_3ddec360_29724cute1_E:
	.zero		1
	.type		_ZN39_INTERNAL_9aae4d9f_4_k_cu_3ddec360_29724cuda3std3__45__cpo6cbeginE,@object
	.size		_ZN39_INTERNAL_9aae4d9f_4_k_cu_3ddec360_29724cuda3std3__45__cpo6cbeginE,(_ZN39_INTERNAL_9aae4d9f_4_k_cu_3ddec360_29724cuda3std3__48in_placeE - _ZN39_INTERNAL_9aae4d9f_4_k_cu_3ddec360_29724cuda3std3__45__cpo6cbeginE)
_ZN39_INTERNAL_9aae4d9f_4_k_cu_3ddec360_29724cuda3std3__45__cpo6cbeginE:
	.zero		1
	.type		_ZN39_INTERNAL_9aae4d9f_4_k_cu_3ddec360_29724cuda3std3__48in_placeE,@object
	.size		_ZN39_INTERNAL_9aae4d9f_4_k_cu_3ddec360_29724cuda3std3__48in_placeE,(_ZN39_INTERNAL_9aae4d9f_4_k_cu_3ddec360_29724cuda3std6ranges3__45__cpo9iter_moveE - _ZN39_INTERNAL_9aae4d9f_4_k_cu_3ddec360_29724cuda3std3__48in_placeE)
_ZN39_INTERNAL_9aae4d9f_4_k_cu_3ddec360_29724cuda3std3__48in_placeE:
	.zero		1
	.type		_ZN39_INTERNAL_9aae4d9f_4_k_cu_3ddec360_29724cuda3std6ranges3__45__cpo9iter_moveE,@object
	.size		_ZN39_INTERNAL_9aae4d9f_4_k_cu_3ddec360_29724cuda3std6ranges3__45__cpo9iter_moveE,(_ZN39_INTERNAL_9aae4d9f_4_k_cu_3ddec360_29724cuda3std3__45__cpo5beginE - _ZN39_INTERNAL_9aae4d9f_4_k_cu_3ddec360_29724cuda3std6ranges3__45__cpo9iter_moveE)
_ZN39_INTERNAL_9aae4d9f_4_k_cu_3ddec360_29724cuda3std6ranges3__45__cpo9iter_moveE:
	.zero		1
	.type		_ZN39_INTERNAL_9aae4d9f_4_k_cu_3ddec360_29724cuda3std3__45__cpo5beginE,@object
	.size		_ZN39_INTERNAL_9aae4d9f_4_k_cu_3ddec360_29724cuda3std3__45__cpo5beginE,(_ZN39_INTERNAL_9aae4d9f_4_k_cu_3ddec360_29724cuda3std3__441_GLOBAL__N__9aae4d9f_4_k_cu_3ddec360_29726ignoreE - _ZN39_INTERNAL_9aae4d9f_4_k_cu_3ddec360_29724cuda3std3__45__cpo5beginE)
_ZN39_INTERNAL_9aae4d9f_4_k_cu_3ddec360_29724cuda3std3__45__cpo5beginE:
	.zero		1
	.type		_ZN39_INTERNAL_9aae4d9f_4_k_cu_3ddec360_29724cuda3std3__441_GLOBAL__N__9aae4d9f_4_k_cu_3ddec360_29726ignoreE,@object
	.size		_ZN39_INTERNAL_9aae4d9f_4_k_cu_3ddec360_29724cuda3std3__441_GLOBAL__N__9aae4d9f_4_k_cu_3ddec360_29726ignoreE,(_ZN39_INTERNAL_9aae4d9f_4_k_cu_3ddec360_29724cute7productE - _ZN39_INTERNAL_9aae4d9f_4_k_cu_3ddec360_29724cuda3std3__441_GLOBAL__N__9aae4d9f_4_k_cu_3ddec360_29726ignoreE)
_ZN39_INTERNAL_9aae4d9f_4_k_cu_3ddec360_29724cuda3std3__441_GLOBAL__N__9aae4d9f_4_k_cu_3ddec360_29726ignoreE:
	.zero		1
	.type		_ZN39_INTERNAL_9aae4d9f_4_k_cu_3ddec360_29724cute7productE,@object
	.size		_ZN39_INTERNAL_9aae4d9f_4_k_cu_3ddec360_29724cute7productE,(_ZN39_INTERNAL_9aae4d9f_4_k_cu_3ddec360_29724cuda3std3__45__cpo3endE - _ZN39_INTERNAL_9aae4d9f_4_k_cu_3ddec360_29724cute7productE)
_ZN39_INTERNAL_9aae4d9f_4_k_cu_3ddec360_29724cute7productE:
	.zero		1
	.type		_ZN39_INTERNAL_9aae4d9f_4_k_cu_3ddec360_29724cuda3std3__45__cpo3endE,@object
	.size		_ZN39_INTERNAL_9aae4d9f_4_k_cu_3ddec360_29724cuda3std3__45__cpo3endE,(_ZN39_INTERNAL_9aae4d9f_4_k_cu_3ddec360_29724cuda3std3__419piecewise_constructE - _ZN39_INTERNAL_9aae4d9f_4_k_cu_3ddec360_29724cuda3std3__45__cpo3endE)
_ZN39_INTERNAL_9aae4d9f_4_k_cu_3ddec360_29724cuda3std3__45__cpo3endE:
	.zero		1
	.type		_ZN39_INTERNAL_9aae4d9f_4_k_cu_3ddec360_29724cuda3std3__419piecewise_constructE,@object
	.size		_ZN39_INTERNAL_9aae4d9f_4_k_cu_3ddec360_29724cuda3std3__419piecewise_constructE,(_ZN39_INTERNAL_9aae4d9f_4_k_cu_3ddec360_29724cuda3std3__45__cpo4cendE - _ZN39_INTERNAL_9aae4d9f_4_k_cu_3ddec360_29724cuda3std3__419piecewise_constructE)
_ZN39_INTERNAL_9aae4d9f_4_k_cu_3ddec360_29724cuda3std3__419piecewise_constructE:
	.zero		1
	.type		_ZN39_INTERNAL_9aae4d9f_4_k_cu_3ddec360_29724cuda3std3__45__cpo4cendE,@object
	.size		_ZN39_INTERNAL_9aae4d9f_4_k_cu_3ddec360_29724cuda3std3__45__cpo4cendE,(_ZN39_INTERNAL_9aae4d9f_4_k_cu_3ddec360_29724cuda3std6ranges3__45__cpo4swapE - _ZN39_INTERNAL_9aae4d9f_4_k_cu_3ddec360_29724cuda3std3__45__cpo4cendE)
_ZN39_INTERNAL_9aae4d9f_4_k_cu_3ddec360_29724cuda3std3__45__cpo4cendE:
	.zero		1
	.type		_ZN39_INTERNAL_9aae4d9f_4_k_cu_3ddec360_29724cuda3std6ranges3__45__cpo4swapE,@object
	.size		_ZN39_INTERNAL_9aae4d9f_4_k_cu_3ddec360_29724cuda3std6ranges3__45__cpo4swapE,(.L_7 - _ZN39_INTERNAL_9aae4d9f_4_k_cu_3ddec360_29724cuda3std6ranges3__45__cpo4swapE)
_ZN39_INTERNAL_9aae4d9f_4_k_cu_3ddec360_29724cuda3std6ranges3__45__cpo4swapE:
	.zero		1
.L_7:


//--------------------- .nv.constant0._ZN7cutlass13device_kernelINS_4conv6kernel13ConvUniversalINS1_16ConvProblemShapeILNS1_8OperatorE1ELi2EEENS1_10collective14CollectiveConvINS1_46MainloopSm90TmaGmmaWarpSpecializedImplicitGemmILS5_1ELi14ELi2EN4cute5tupleIJNSA_1CILi1EEESD_SD_EEENS1_36KernelImplicitTmaWarpSpecializedSm90ELi1EEENSB_IJNSC_ILi64EEESH_NSB_IJSH_EEEEEENS_6half_tESK_NSA_8TiledMMAINSA_8MMA_AtomIJNSA_4SM904GMMA25MMA_64x64x16_F32F16F16_SSILNSO_5MajorE0ELSQ_1ELNSO_7ScaleInE1ELSR_1EEEEEENSA_6LayoutISE_NSB_IJNSC_ILi0EEESV_SV_EEEEENSB_IJNSA_10UnderscoreESY_SY_EEEEENS7_6detail26Sm90ImplicitGemmTileTraitsINSA_20SM90_TMA_LOAD_IM2COLENSA_14ComposedLayoutINSA_7SwizzleILi3ELi4ELi3EEENSA_18smem_ptr_flag_bitsILi16EEENSU_INSB_IJNSB_IJNSC_ILi8EEES19_EEENSB_IJSH_SD_EEENSB_IJSD_NSC_ILi14EEEEEEEEENSB_IJNSB_IJSH_NSC_ILi512EEEEEENSB_IJSD_SV_EEENSB_IJSV_NSC_ILi4096EEEEEEEEEEEEEvEENS12_INSA_13SM90_TMA_LOADENS14_IS16_S18_NSU_INSB_IJS1B_S1A_S1D_EEENSB_IJS1H_S1G_S1J_EEEEEEEvEEEENS_8epilogue10collective6detail29Sm90TmaWarpSpecializedAdapterINS1W_15DefaultEpilogueISK_NSB_IJNSB_IJlllEEESD_SV_EEES21_NS1V_6thread17LinearCombinationISK_Li1EffLNS22_9ScaleType4KindE0ELNS_15FloatRoundStyleE2ESK_EENS_4gemm15EpilogueDefaultEEEEEvvEEEEvNT_6ParamsE --------------------------
	.section	.nv.constant0._ZN7cutlass13device_kernelINS_4conv6kernel13ConvUniversalINS1_16ConvProblemShapeILNS1_8OperatorE1ELi2EEENS1_10collective14CollectiveConvINS1_46MainloopSm90TmaGmmaWarpSpecializedImplicitGemmILS5_1ELi14ELi2EN4cute5tupleIJNSA_1CILi1EEESD_SD_EEENS1_36KernelImplicitTmaWarpSpecializedSm90ELi1EEENSB_IJNSC_ILi64EEESH_NSB_IJSH_EEEEEENS_6half_tESK_NSA_8TiledMMAINSA_8MMA_AtomIJNSA_4SM904GMMA25MMA_64x64x16_F32F16F16_SSILNSO_5MajorE0ELSQ_1ELNSO_7ScaleInE1ELSR_1EEEEEENSA_6LayoutISE_NSB_IJNSC_ILi0EEESV_SV_EEEEENSB_IJNSA_10UnderscoreESY_SY_EEEEENS7_6detail26Sm90ImplicitGemmTileTraitsINSA_20SM90_TMA_LOAD_IM2COLENSA_14ComposedLayoutINSA_7SwizzleILi3ELi4ELi3EEENSA_18smem_ptr_flag_bitsILi16EEENSU_INSB_IJNSB_IJNSC_ILi8EEES19_EEENSB_IJSH_SD_EEENSB_IJSD_NSC_ILi14EEEEEEEEENSB_IJNSB_IJSH_NSC_ILi512EEEEEENSB_IJSD_SV_EEENSB_IJSV_NSC_ILi4096EEEEEEEEEEEEEvEENS12_INSA_13SM90_TMA_LOADENS14_IS16_S18_NSU_INSB_IJS1B_S1A_S1D_EEENSB_IJS1H_S1G_S1J_EEEEEEEvEEEENS_8epilogue10collective6detail29Sm90TmaWarpSpecializedAdapterINS1W_15DefaultEpilogueISK_NSB_IJNSB_IJlllEEESD_SV_EEES21_NS1V_6thread17LinearCombinationISK_Li1EffLNS22_9ScaleType4KindE0ELNS_15FloatRoundStyleE2ESK_EENS_4gemm15EpilogueDefaultEEEEEvvEEEEvNT_6ParamsE,"a",@progbits
	.sectionflags	@""
	.align	4
.nv.constant0._ZN7cutlass13device_kernelINS_4conv6kernel13ConvUniversalINS1_16ConvProblemShapeILNS1_8OperatorE1ELi2EEENS1_10collective14CollectiveConvINS1_46MainloopSm90TmaGmmaWarpSpecializedImplicitGemmILS5_1ELi14ELi2EN4cute5tupleIJNSA_1CILi1EEESD_SD_EEENS1_36KernelImplicitTmaWarpSpecializedSm90ELi1EEENSB_IJNSC_ILi64EEESH_NSB_IJSH_EEEEEENS_6half_tESK_NSA_8TiledMMAINSA_8MMA_AtomIJNSA_4SM904GMMA25MMA_64x64x16_F32F16F16_SSILNSO_5MajorE0ELSQ_1ELNSO_7ScaleInE1ELSR_1EEEEEENSA_6LayoutISE_NSB_IJNSC_ILi0EEESV_SV_EEEEENSB_IJNSA_10UnderscoreESY_SY_EEEEENS7_6detail26Sm90ImplicitGemmTileTraitsINSA_20SM90_TMA_LOAD_IM2COLENSA_14ComposedLayoutINSA_7SwizzleILi3ELi4ELi3EEENSA_18smem_ptr_flag_bitsILi16EEENSU_INSB_IJNSB_IJNSC_ILi8EEES19_EEENSB_IJSH_SD_EEENSB_IJSD_NSC_ILi14EEEEEEEEENSB_IJNSB_IJSH_NSC_ILi512EEEEEENSB_IJSD_SV_EEENSB_IJSV_NSC_ILi4096EEEEEEEEEEEEEvEENS12_INSA_13SM90_TMA_LOADENS14_IS16_S18_NSU_INSB_IJS1B_S1A_S1D_EEENSB_IJS1H_S1G_S1J_EEEEEEEvEEEENS_8epilogue10collective6detail29Sm90TmaWarpSpecializedAdapterINS1W_15DefaultEpilogueISK_NSB_IJNSB_IJlllEEESD_SV_EEES21_NS1V_6thread17LinearCombinationISK_Li1EffLNS22_9ScaleType4KindE0ELNS_15FloatRoundStyleE2ESK_EENS_4gemm15EpilogueDefaultEEEEEvvEEEEvNT_6ParamsE:
	.zero		1536


//--------------------- SYMBOLS --------------------------

	.type		.nv.reservedSmem.offset0,@object
	.size		.nv.reservedSmem.offset0,0x4
